	.headerflags	@"EF_CUDA_TEXMODE_UNIFIED EF_CUDA_64BIT_ADDRESS EF_CUDA_ACCELERATORS EF_CUDA_SM90 EF_CUDA_VIRTUAL_SM(EF_CUDA_SM90)"
	.elftype	@"ET_EXEC"


//--------------------- .nv.info                  --------------------------
	.section	.nv.info,"",@"SHT_CUDA_INFO"
	.align	4


	//----- nvinfo : EIATTR_REGCOUNT
	.align		4
        /*0000*/ 	.byte	0x04, 0x2f
        /*0002*/ 	.short	(.L_1 - .L_0)
	.align		4
.L_0:
        /*0004*/ 	.word	index@(matmul_kernel)
        /*0008*/ 	.word	0x000000ee


	//----- nvinfo : EIATTR_FRAME_SIZE
	.align		4
.L_1:
        /*000c*/ 	.byte	0x04, 0x11
        /*000e*/ 	.short	(.L_3 - .L_2)
	.align		4
.L_2:
        /*0010*/ 	.word	index@(matmul_kernel)
        /*0014*/ 	.word	0x00000000


	//----- nvinfo : EIATTR_MIN_STACK_SIZE
	.align		4
.L_3:
        /*0018*/ 	.byte	0x04, 0x12
        /*001a*/ 	.short	(.L_5 - .L_4)
	.align		4
.L_4:
        /*001c*/ 	.word	index@(matmul_kernel)
        /*0020*/ 	.word	0x00000000
.L_5:


//--------------------- .nv.info.matmul_kernel    --------------------------
	.section	.nv.info.matmul_kernel,"",@"SHT_CUDA_INFO"
	.sectionflags	@""
	.align	4


	//----- nvinfo : EIATTR_CUDA_API_VERSION
	.align		4
        /*0000*/ 	.byte	0x04, 0x37
        /*0002*/ 	.short	(.L_7 - .L_6)
.L_6:
        /*0004*/ 	.word	0x00000080


	//----- nvinfo : EIATTR_KPARAM_INFO
	.align		4
.L_7:
        /*0008*/ 	.byte	0x04, 0x17
        /*000a*/ 	.short	(.L_9 - .L_8)
.L_8:
        /*000c*/ 	.word	0x00000000
        /*0010*/ 	.short	0x0008
        /*0012*/ 	.short	0x0030
        /*0014*/ 	.byte	0x00, 0xf4, 0x21, 0x00


	//----- nvinfo : EIATTR_KPARAM_INFO
	.align		4
.L_9:
        /*0018*/ 	.byte	0x04, 0x17
        /*001a*/ 	.short	(.L_11 - .L_10)
.L_10:
        /*001c*/ 	.word	0x00000000
        /*0020*/ 	.short	0x0007
        /*0022*/ 	.short	0x0028
        /*0024*/ 	.byte	0x00, 0xf0, 0x11, 0x00


	//----- nvinfo : EIATTR_KPARAM_INFO
	.align		4
.L_11:
        /*0028*/ 	.byte	0x04, 0x17
        /*002a*/ 	.short	(.L_13 - .L_12)
.L_12:
        /*002c*/ 	.word	0x00000000
        /*0030*/ 	.short	0x0006
        /*0032*/ 	.short	0x0024
        /*0034*/ 	.byte	0x00, 0xf0, 0x11, 0x00


	//----- nvinfo : EIATTR_KPARAM_INFO
	.align		4
.L_13:
        /*0038*/ 	.byte	0x04, 0x17
        /*003a*/ 	.short	(.L_15 - .L_14)
.L_14:
        /*003c*/ 	.word	0x00000000
        /*0040*/ 	.short	0x0005
        /*0042*/ 	.short	0x0020
        /*0044*/ 	.byte	0x00, 0xf0, 0x11, 0x00


	//----- nvinfo : EIATTR_KPARAM_INFO
	.align		4
.L_15:
        /*0048*/ 	.byte	0x04, 0x17
        /*004a*/ 	.short	(.L_17 - .L_16)
.L_16:
        /*004c*/ 	.word	0x00000000
        /*0050*/ 	.short	0x0004
        /*0052*/ 	.short	0x001c
        /*0054*/ 	.byte	0x00, 0xf0, 0x11, 0x00


	//----- nvinfo : EIATTR_KPARAM_INFO
	.align		4
.L_17:
        /*0058*/ 	.byte	0x04, 0x17
        /*005a*/ 	.short	(.L_19 - .L_18)
.L_18:
        /*005c*/ 	.word	0x00000000
        /*0060*/ 	.short	0x0003
        /*0062*/ 	.short	0x0018
        /*0064*/ 	.byte	0x00, 0xf0, 0x11, 0x00


	//----- nvinfo : EIATTR_KPARAM_INFO
	.align		4
.L_19:
        /*0068*/ 	.byte	0x04, 0x17
        /*006a*/ 	.short	(.L_21 - .L_20)
.L_20:
        /*006c*/ 	.word	0x00000000
        /*0070*/ 	.short	0x0002
        /*0072*/ 	.short	0x0010
        /*0074*/ 	.byte	0x00, 0xf4, 0x21, 0x00


	//----- nvinfo : EIATTR_KPARAM_INFO
	.align		4
.L_21:
        /*0078*/ 	.byte	0x04, 0x17
        /*007a*/ 	.short	(.L_23 - .L_22)
.L_22:
        /*007c*/ 	.word	0x00000000
        /*0080*/ 	.short	0x0001
        /*0082*/ 	.short	0x0008
        /*0084*/ 	.byte	0x00, 0xf4, 0x21, 0x00


	//----- nvinfo : EIATTR_KPARAM_INFO
	.align		4
.L_23:
        /*0088*/ 	.byte	0x04, 0x17
        /*008a*/ 	.short	(.L_25 - .L_24)
.L_24:
        /*008c*/ 	.word	0x00000000
        /*0090*/ 	.short	0x0000
        /*0092*/ 	.short	0x0000
        /*0094*/ 	.byte	0x00, 0xf4, 0x21, 0x00


	//----- nvinfo : EIATTR_SPARSE_MMA_MASK
	.align		4
.L_25:
        /*0098*/ 	.byte	0x03, 0x50
        /*009a*/ 	.short	0x0000


	//----- nvinfo : EIATTR_MAXREG_COUNT
	.align		4
        /*009c*/ 	.byte	0x03, 0x1b
        /*009e*/ 	.short	0x00ff


	//----- nvinfo : EIATTR_EXIT_INSTR_OFFSETS
	.align		4
        /*00a0*/ 	.byte	0x04, 0x1c
        /*00a2*/ 	.short	(.L_27 - .L_26)


	//   ....[0]....
.L_26:
        /*00a4*/ 	.word	0x00005940


	//   ....[1]....
        /*00a8*/ 	.word	0x00005990


	//----- nvinfo : EIATTR_REQNTID
	.align		4
.L_27:
        /*00ac*/ 	.byte	0x04, 0x10
        /*00ae*/ 	.short	(.L_29 - .L_28)
.L_28:
        /*00b0*/ 	.word	0x00000080
        /*00b4*/ 	.word	0x00000001
        /*00b8*/ 	.word	0x00000001


	//----- nvinfo : EIATTR_CBANK_PARAM_SIZE
	.align		4
.L_29:
        /*00bc*/ 	.byte	0x03, 0x19
        /*00be*/ 	.short	0x0038


	//----- nvinfo : EIATTR_PARAM_CBANK
	.align		4
        /*00c0*/ 	.byte	0x04, 0x0a
        /*00c2*/ 	.short	(.L_31 - .L_30)
	.align		4
.L_30:
        /*00c4*/ 	.word	index@(.nv.constant0.matmul_kernel)
        /*00c8*/ 	.short	0x0210
        /*00ca*/ 	.short	0x0038


	//----- nvinfo : EIATTR_SW_WAR
	.align		4
.L_31:
        /*00cc*/ 	.byte	0x04, 0x36
        /*00ce*/ 	.short	(.L_33 - .L_32)
.L_32:
        /*00d0*/ 	.word	0x00000008
.L_33:


//--------------------- .nv.callgraph             --------------------------
	.section	.nv.callgraph,"",@"SHT_CUDA_CALLGRAPH"
	.align	4
	.sectionentsize	8
	.align		4
        /*0000*/ 	.word	0x00000000
	.align		4
        /*0004*/ 	.word	0xffffffff
	.align		4
        /*0008*/ 	.word	0x00000000
	.align		4
        /*000c*/ 	.word	0xfffffffe
	.align		4
        /*0010*/ 	.word	0x00000000
	.align		4
        /*0014*/ 	.word	0xfffffffd
	.align		4
        /*0018*/ 	.word	0x00000000
	.align		4
        /*001c*/ 	.word	0xfffffffc


//--------------------- .text.matmul_kernel       --------------------------
	.section	.text.matmul_kernel,"ax",@progbits
	.sectionflags	@"SHF_BARRIERS=1"
	.align	128
        .global         matmul_kernel
        .type           matmul_kernel,@function
        .size           matmul_kernel,(.L_x_3 - matmul_kernel)
        .other          matmul_kernel,@"STO_CUDA_ENTRY STV_DEFAULT"
matmul_kernel:
.text.matmul_kernel:
[----:B------:R-:W1:Y:S01]  /*0000*/  LDC R1, c[0x0][0x28] ;  /* 0x00000a00ff017b82 */ /* 0x000e620000000800 */
[----:B------:R-:W-:Y:S01]  /*0010*/  ULDC UR11, c[0x0][0x228] ;  /* 0x00008a00000b7ab9 */ /* 0x000fe20000000800 */
[----:B------:R-:W2:Y:S01]  /*0020*/  S2R R50, SR_CTAID.X ;  /* 0x0000000000327919 */ /* 0x000ea20000002500 */
[----:B------:R-:W-:Y:S02]  /*0030*/  UIADD3 UR4, UR11, 0x7f, URZ ;  /* 0x0000007f0b047890 */ /* 0x000fe4000fffe03f */
[----:B------:R-:W-:Y:S01]  /*0040*/  IABS R24, UR11 ;  /* 0x0000000b00187c13 */ /* 0x000fe20008000000 */
[----:B------:R-:W-:Y:S01]  /*0050*/  ULDC UR7, c[0x0][0x22c] ;  /* 0x00008b0000077ab9 */ /* 0x000fe20000000800 */
[----:B------:R-:W3:Y:S01]  /*0060*/  S2R R157, SR_TID.X ;  /* 0x00000000009d7919 */ /* 0x000ee20000002100 */
[----:B------:R-:W-:Y:S01]  /*0070*/  USHF.R.S32.HI UR5, URZ, 0x1f, UR4 ;  /* 0x0000001f3f057899 */ /* 0x000fe20008011404 */
[----:B------:R-:W4:Y:S01]  /*0080*/  S2UR UR6, SR_CgaCtaId ;  /* 0x00000000000679c3 */ /* 0x000f220000008800 */
[----:B------:R-:W-:Y:S01]  /*0090*/  UIADD3 UR8, UR7, -0x80, URZ ;  /* 0xffffff8007087890 */ /* 0x000fe2000fffe03f */
[----:B------:R-:W-:Y:S01]  /*00a0*/  CS2R R90, SRZ ;  /* 0x00000000005a7805 */ /* 0x000fe2000001ff00 */
[----:B------:R-:W-:Y:S01]  /*00b0*/  ULEA.HI UR5, UR5, UR4, URZ, 0x7 ;  /* 0x0000000405057291 */ /* 0x000fe2000f8f383f */
[----:B------:R-:W-:Y:S01]  /*00c0*/  CS2R R92, SRZ ;  /* 0x00000000005c7805 */ /* 0x000fe2000001ff00 */
[----:B------:R-:W-:Y:S01]  /*00d0*/  UIADD3 UR4, UR7, 0x7f, URZ ;  /* 0x0000007f07047890 */ /* 0x000fe2000fffe03f */
[----:B------:R-:W-:Y:S01]  /*00e0*/  CS2R R94, SRZ ;  /* 0x00000000005e7805 */ /* 0x000fe2000001ff00 */
[----:B------:R-:W-:Y:S01]  /*00f0*/  USHF.R.S32.HI UR5, URZ, 0x7, UR5 ;  /* 0x000000073f057899 */ /* 0x000fe20008011405 */
[----:B------:R-:W5:Y:S01]  /*0100*/  LDC R166, c[0x0][0x234] ;  /* 0x00008d00ffa67b82 */ /* 0x000f620000000800 */
[----:B------:R-:W-:Y:S01]  /*0110*/  UISETP.GT.AND UP0, UPT, UR4, 0x7f, UPT ;  /* 0x0000007f0400788c */ /* 0x000fe2000bf04270 */
[----:B------:R-:W-:Y:S01]  /*0120*/  CS2R R96, SRZ ;  /* 0x0000000000607805 */ /* 0x000fe2000001ff00 */
[----:B------:R-:W-:Y:S01]  /*0130*/  USHF.L.U32 UR5, UR5, 0x3, URZ ;  /* 0x0000000305057899 */ /* 0x000fe2000800063f */
[----:B------:R-:W-:Y:S01]  /*0140*/  CS2R R98, SRZ ;  /* 0x0000000000627805 */ /* 0x000fe2000001ff00 */
[----:B------:R-:W-:Y:S01]  /*0150*/  UISETP.GT.AND UP1, UPT, UR4, 0xff, UPT ;  /* 0x000000ff0400788c */ /* 0x000fe2000bf24270 */
[----:B------:R-:W-:Y:S01]  /*0160*/  CS2R R100, SRZ ;  /* 0x0000000000647805 */ /* 0x000fe2000001ff00 */
[----:B------:R-:W-:Y:S01]  /*0170*/  ULDC.64 UR46, c[0x0][0x208] ;  /* 0x00008200002e7ab9 */ /* 0x000fe20000000a00 */
[----:B------:R-:W-:Y:S01]  /*0180*/  CS2R R102, SRZ ;  /* 0x0000000000667805 */ /* 0x000fe2000001ff00 */
[----:B------:R-:W-:Y:S01]  /*0190*/  IMAD.U32 R4, RZ, RZ, UR5 ;  /* 0x00000005ff047e24 */ /* 0x000fe2000f8e00ff */
[----:B------:R-:W-:-:S02]  /*01a0*/  CS2R R104, SRZ ;  /* 0x0000000000687805 */ /* 0x000fc4000001ff00 */
[----:B------:R-:W-:Y:S02]  /*01b0*/  PLOP3.LUT P3, PT, PT, PT, UP1, 0x80, 0x0 ;  /* 0x000000000000781c */ /* 0x000fe40003f6f018 */
[----:B------:R-:W-:Y:S02]  /*01c0*/  CS2R R106, SRZ ;  /* 0x00000000006a7805 */ /* 0x000fe4000001ff00 */
[----:B------:R-:W-:Y:S02]  /*01d0*/  CS2R R108, SRZ ;  /* 0x00000000006c7805 */ /* 0x000fe4000001ff00 */
[----:B------:R-:W-:Y:S02]  /*01e0*/  IABS R5, R4 ;  /* 0x0000000400057213 */ /* 0x000fe40000000000 */
[----:B------:R-:W-:Y:S02]  /*01f0*/  CS2R R110, SRZ ;  /* 0x00000000006e7805 */ /* 0x000fe4000001ff00 */
[----:B------:R-:W-:-:S02]  /*0200*/  CS2R R112, SRZ ;  /* 0x0000000000707805 */ /* 0x000fc4000001ff00 */
[----:B------:R-:W-:Y:S01]  /*0210*/  CS2R R114, SRZ ;  /* 0x0000000000727805 */ /* 0x000fe2000001ff00 */
[----:B------:R-:W1:Y:S01]  /*0220*/  I2F.RP R0, R5 ;  /* 0x0000000500007306 */ /* 0x000e620000209400 */
[----:B--2---:R-:W-:Y:S02]  /*0230*/  IABS R8, R50 ;  /* 0x0000003200087213 */ /* 0x004fe40000000000 */
[----:B------:R-:W-:Y:S02]  /*0240*/  CS2R R116, SRZ ;  /* 0x0000000000747805 */ /* 0x000fe4000001ff00 */
[----:B------:R-:W-:Y:S01]  /*0250*/  CS2R R118, SRZ ;  /* 0x0000000000767805 */ /* 0x000fe2000001ff00 */
[C---:B---3--:R-:W-:Y:S01]  /*0260*/  IMAD.SHL.U32 R191, R157.reuse, 0x8, RZ ;  /* 0x000000089dbf7824 */ /* 0x048fe200078e00ff */
[--C-:B------:R-:W-:Y:S01]  /*0270*/  SHF.R.S32.HI R10, RZ, 0x6, R157.reuse ;  /* 0x00000006ff0a7819 */ /* 0x100fe2000001149d */
[C---:B-----5:R-:W-:Y:S01]  /*0280*/  IMAD.SHL.U32 R57, R166.reuse, 0x8, RZ ;  /* 0x00000008a6397824 */ /* 0x060fe200078e00ff */
[----:B------:R-:W-:Y:S01]  /*0290*/  LEA.HI R23, R157, 0x38, RZ, 0x1c ;  /* 0x000000389d177811 */ /* 0x000fe200078fe0ff */
[----:B------:R-:W-:Y:S01]  /*02a0*/  IMAD.SHL.U32 R163, R166, 0x80, RZ ;  /* 0x00000080a6a37824 */ /* 0x000fe200078e00ff */
[----:B------:R-:W-:-:S02]  /*02b0*/  SHF.R.U32.HI R152, RZ, 0x4, R157 ;  /* 0x00000004ff987819 */ /* 0x000fc4000001169d */
[----:B------:R-:W-:Y:S02]  /*02c0*/  CS2R R120, SRZ ;  /* 0x0000000000787805 */ /* 0x000fe4000001ff00 */
[----:B------:R-:W-:Y:S02]  /*02d0*/  CS2R R122, SRZ ;  /* 0x00000000007a7805 */ /* 0x000fe4000001ff00 */
[----:B------:R-:W-:Y:S02]  /*02e0*/  CS2R R124, SRZ ;  /* 0x00000000007c7805 */ /* 0x000fe4000001ff00 */
[----:B------:R-:W-:Y:S02]  /*02f0*/  SGXT.U32 R152, R152, 0x3 ;  /* 0x000000039898781a */ /* 0x000fe40000000000 */
[----:B------:R-:W-:Y:S01]  /*0300*/  CS2R R126, SRZ ;  /* 0x00000000007e7805 */ /* 0x000fe2000001ff00 */
[----:B-1----:R-:W1:Y:S01]  /*0310*/  MUFU.RCP R0, R0 ;  /* 0x0000000000007308 */ /* 0x002e620000001000 */
[----:B------:R-:W-:-:S02]  /*0320*/  CS2R R128, SRZ ;  /* 0x0000000000807805 */ /* 0x000fc4000001ff00 */
[C---:B------:R-:W-:Y:S02]  /*0330*/  LOP3.LUT R190, R152.reuse, 0x8, RZ, 0xfc, !PT ;  /* 0x0000000898be7812 */ /* 0x040fe400078efcff */
[----:B------:R-:W-:Y:S02]  /*0340*/  CS2R R130, SRZ ;  /* 0x0000000000827805 */ /* 0x000fe4000001ff00 */
[C---:B------:R-:W-:Y:S02]  /*0350*/  LOP3.LUT R192, R152.reuse, 0x10, RZ, 0xfc, !PT ;  /* 0x0000001098c07812 */ /* 0x040fe400078efcff */
[----:B------:R-:W-:Y:S02]  /*0360*/  CS2R R132, SRZ ;  /* 0x0000000000847805 */ /* 0x000fe4000001ff00 */
[----:B------:R-:W-:Y:S02]  /*0370*/  LOP3.LUT R194, R152, 0x18, RZ, 0xfc, !PT ;  /* 0x0000001898c27812 */ /* 0x000fe400078efcff */
[----:B------:R-:W-:-:S02]  /*0380*/  CS2R R134, SRZ ;  /* 0x0000000000867805 */ /* 0x000fc4000001ff00 */
[----:B------:R-:W-:Y:S02]  /*0390*/  LOP3.LUT R196, R152, 0x20, RZ, 0xfc, !PT ;  /* 0x0000002098c47812 */ /* 0x000fe400078efcff */
[----:B------:R-:W-:Y:S02]  /*03a0*/  CS2R R136, SRZ ;  /* 0x0000000000887805 */ /* 0x000fe4000001ff00 */
[----:B------:R-:W-:Y:S02]  /*03b0*/  ISETP.GE.AND P6, PT, R194, UR7, PT ;  /* 0x00000007c2007c0c */ /* 0x000fe4000bfc6270 */
[----:B------:R-:W-:Y:S02]  /*03c0*/  CS2R R138, SRZ ;  /* 0x00000000008a7805 */ /* 0x000fe4000001ff00 */
[----:B------:R-:W-:Y:S02]  /*03d0*/  LOP3.LUT R153, R152, 0x28, RZ, 0xfc, !PT ;  /* 0x0000002898997812 */ /* 0x000fe400078efcff */
[----:B------:R-:W-:-:S02]  /*03e0*/  CS2R R140, SRZ ;  /* 0x00000000008c7805 */ /* 0x000fc4000001ff00 */
[C---:B------:R-:W-:Y:S02]  /*03f0*/  LOP3.LUT R154, R152.reuse, 0x30, RZ, 0xfc, !PT ;  /* 0x00000030989a7812 */ /* 0x040fe400078efcff */
[----:B------:R-:W-:Y:S02]  /*0400*/  CS2R R142, SRZ ;  /* 0x00000000008e7805 */ /* 0x000fe4000001ff00 */
[----:B------:R-:W-:Y:S01]  /*0410*/  LOP3.LUT R155, R152, 0x40, RZ, 0xfc, !PT ;  /* 0x00000040989b7812 */ /* 0x000fe200078efcff */
[----:B-1----:R-:W-:Y:S01]  /*0420*/  VIADD R2, R0, 0xffffffe ;  /* 0x0ffffffe00027836 */ /* 0x002fe20000000000 */
[C---:B------:R-:W-:Y:S02]  /*0430*/  LOP3.LUT R156, R152.reuse, 0x48, RZ, 0xfc, !PT ;  /* 0x00000048989c7812 */ /* 0x040fe400078efcff */
[----:B------:R-:W-:Y:S02]  /*0440*/  CS2R R144, SRZ ;  /* 0x0000000000907805 */ /* 0x000fe4000001ff00 */
[C---:B------:R-:W-:Y:S01]  /*0450*/  LOP3.LUT R159, R152.reuse, 0x58, RZ, 0xfc, !PT ;  /* 0x00000058989f7812 */ /* 0x040fe200078efcff */
[----:B------:R1:W2:Y:S01]  /*0460*/  F2I.FTZ.U32.TRUNC.NTZ R3, R2 ;  /* 0x0000000200037305 */ /* 0x0002a2000021f000 */
[----:B------:R-:W-:-:S02]  /*0470*/  LOP3.LUT R158, R152, 0x50, RZ, 0xfc, !PT ;  /* 0x00000050989e7812 */ /* 0x000fc400078efcff */
[----:B------:R-:W-:Y:S02]  /*0480*/  CS2R R146, SRZ ;  /* 0x0000000000927805 */ /* 0x000fe4000001ff00 */
[C---:B------:R-:W-:Y:S02]  /*0490*/  LOP3.LUT R160, R152.reuse, 0x60, RZ, 0xfc, !PT ;  /* 0x0000006098a07812 */ /* 0x040fe400078efcff */
[----:B------:R-:W-:Y:S02]  /*04a0*/  CS2R R148, SRZ ;  /* 0x0000000000947805 */ /* 0x000fe4000001ff00 */
[C---:B------:R-:W-:Y:S02]  /*04b0*/  LOP3.LUT R162, R152.reuse, 0x70, RZ, 0xfc, !PT ;  /* 0x0000007098a27812 */ /* 0x040fe400078efcff */
[----:B------:R-:W-:Y:S02]  /*04c0*/  CS2R R150, SRZ ;  /* 0x0000000000967805 */ /* 0x000fe4000001ff00 */
[----:B------:R-:W-:Y:S01]  /*04d0*/  LOP3.LUT R161, R152, 0x68, RZ, 0xfc, !PT ;  /* 0x0000006898a17812 */ /* 0x000fe200078efcff */
[----:B-1----:R-:W-:-:S02]  /*04e0*/  IMAD.MOV.U32 R2, RZ, RZ, RZ ;  /* 0x000000ffff027224 */ /* 0x002fc400078e00ff */
[----:B--2---:R-:W-:-:S04]  /*04f0*/  IMAD.MOV R6, RZ, RZ, -R3 ;  /* 0x000000ffff067224 */ /* 0x004fc800078e0a03 */
[----:B------:R-:W-:Y:S01]  /*0500*/  IMAD R7, R6, R5, RZ ;  /* 0x0000000506077224 */ /* 0x000fe200078e02ff */
[----:B------:R-:W-:Y:S01]  /*0510*/  IABS R6, R4 ;  /* 0x0000000400067213 */ /* 0x000fe20000000000 */
[----:B------:R-:W-:Y:S01]  /*0520*/  IMAD.MOV.U32 R4, RZ, RZ, R8 ;  /* 0x000000ffff047224 */ /* 0x000fe200078e0008 */
[----:B------:R-:W-:Y:S01]  /*0530*/  SHF.R.S32.HI R8, RZ, 0x4, R157 ;  /* 0x00000004ff087819 */ /* 0x000fe2000001149d */
[----:B------:R-:W-:-:S04]  /*0540*/  IMAD.HI.U32 R3, R3, R7, R2 ;  /* 0x0000000703037227 */ /* 0x000fc800078e0002 */
[----:B------:R-:W-:Y:S02]  /*0550*/  IMAD.MOV R7, RZ, RZ, -R6 ;  /* 0x000000ffff077224 */ /* 0x000fe400078e0a06 */
[----:B------:R-:W-:-:S04]  /*0560*/  IMAD.HI.U32 R174, R3, R4, RZ ;  /* 0x0000000403ae7227 */ /* 0x000fc800078e00ff */
[----:B------:R-:W-:Y:S02]  /*0570*/  IMAD R0, R174, R7, R4 ;  /* 0x00000007ae007224 */ /* 0x000fe400078e0204 */
[----:B------:R-:W-:-:S03]  /*0580*/  IMAD.MOV.U32 R3, RZ, RZ, -0x8 ;  /* 0xfffffff8ff037424 */ /* 0x000fc600078e00ff */
[----:B------:R-:W-:-:S13]  /*0590*/  ISETP.GT.U32.AND P1, PT, R5, R0, PT ;  /* 0x000000000500720c */ /* 0x000fda0003f24070 */
[----:B------:R-:W-:Y:S02]  /*05a0*/  @!P1 IMAD.IADD R0, R0, 0x1, -R5 ;  /* 0x0000000100009824 */ /* 0x000fe400078e0a05 */
[----:B------:R-:W-:Y:S01]  /*05b0*/  @!P1 VIADD R174, R174, 0x1 ;  /* 0x00000001aeae9836 */ /* 0x000fe20000000000 */
[----:B------:R-:W-:Y:S02]  /*05c0*/  ISETP.NE.AND P1, PT, RZ, UR5, PT ;  /* 0x00000005ff007c0c */ /* 0x000fe4000bf25270 */
[----:B------:R-:W-:Y:S02]  /*05d0*/  ISETP.GE.U32.AND P0, PT, R0, R5, PT ;  /* 0x000000050000720c */ /* 0x000fe40003f06070 */
[----:B------:R-:W-:-:S04]  /*05e0*/  LOP3.LUT R0, R50, UR5, RZ, 0x3c, !PT ;  /* 0x0000000532007c12 */ /* 0x000fc8000f8e3cff */
[----:B------:R-:W-:-:S07]  /*05f0*/  ISETP.GE.AND P2, PT, R0, RZ, PT ;  /* 0x000000ff0000720c */ /* 0x000fce0003f46270 */
[----:B------:R-:W-:-:S06]  /*0600*/  @P0 VIADD R174, R174, 0x1 ;  /* 0x00000001aeae0836 */ /* 0x000fcc0000000000 */
[----:B------:R-:W-:Y:S01]  /*0610*/  @!P2 IMAD.MOV R174, RZ, RZ, -R174 ;  /* 0x000000ffffaea224 */ /* 0x000fe200078e0aae */
[----:B------:R-:W-:-:S05]  /*0620*/  @!P1 LOP3.LUT R174, RZ, UR5, RZ, 0x33, !PT ;  /* 0x00000005ffae9c12 */ /* 0x000fca000f8e33ff */
[----:B------:R-:W-:Y:S02]  /*0630*/  IMAD R0, R174, R3, 0x1 ;  /* 0x00000001ae007424 */ /* 0x000fe400078e0203 */
[----:B------:R-:W-:-:S03]  /*0640*/  IMAD.MOV R5, RZ, RZ, -R174 ;  /* 0x000000ffff057224 */ /* 0x000fc600078e0aae */
[----:B------:R-:W-:Y:S01]  /*0650*/  VIMNMX R9, R0, 0x8, PT ;  /* 0x0000000800097848 */ /* 0x000fe20003fe0100 */
[----:B------:R-:W-:Y:S01]  /*0660*/  IMAD R50, R5, UR5, R50 ;  /* 0x0000000505327c24 */ /* 0x000fe2000f8e0232 */
[----:B------:R-:W-:Y:S02]  /*0670*/  USEL UR5, URZ, 0x10, !UP0 ;  /* 0x000000103f057887 */ /* 0x000fe4000c000000 */
[-C--:B------:R-:W-:Y:S01]  /*0680*/  IABS R7, R9.reuse ;  /* 0x0000000900077213 */ /* 0x080fe20000000000 */
[----:B------:R-:W-:Y:S01]  /*0690*/  UISETP.GT.AND UP0, UPT, UR4, 0x17f, UPT ;  /* 0x0000017f0400788c */ /* 0x000fe2000bf04270 */
[----:B------:R-:W-:Y:S02]  /*06a0*/  IABS R6, R9 ;  /* 0x0000000900067213 */ /* 0x000fe40000000000 */
[----:B------:R-:W1:Y:S01]  /*06b0*/  I2F.RP R0, R7 ;  /* 0x0000000700007306 */ /* 0x000e620000209400 */
[----:B------:R-:W-:Y:S01]  /*06c0*/  IMAD.U32 R52, RZ, RZ, UR5 ;  /* 0x00000005ff347e24 */ /* 0x000fe2000f8e00ff */
[----:B------:R-:W-:-:S02]  /*06d0*/  UMOV UR5, 0x400 ;  /* 0x0000040000057882 */ /* 0x000fc40000000000 */
[----:B----4-:R-:W-:Y:S02]  /*06e0*/  ULEA UR5, UR6, UR5, 0x18 ;  /* 0x0000000506057291 */ /* 0x010fe4000f8ec03f */
[----:B------:R-:W-:Y:S02]  /*06f0*/  UIADD3 UR6, UR7, -0x100, URZ ;  /* 0xffffff0007067890 */ /* 0x000fe4000fffe03f */
[----:B-1----:R-:W1:Y:S02]  /*0700*/  MUFU.RCP R0, R0 ;  /* 0x0000000000007308 */ /* 0x002e640000001000 */
[----:B-1----:R-:W-:Y:S02]  /*0710*/  VIADD R2, R0, 0xffffffe ;  /* 0x0ffffffe00027836 */ /* 0x002fe40000000000 */
[----:B------:R-:W1:Y:S04]  /*0720*/  S2R R0, SR_TID.X ;  /* 0x0000000000007919 */ /* 0x000e680000002100 */
[----:B------:R2:W3:Y:S02]  /*0730*/  F2I.FTZ.U32.TRUNC.NTZ R3, R2 ;  /* 0x0000000200037305 */ /* 0x0004e4000021f000 */
[----:B--2---:R-:W-:-:S02]  /*0740*/  IMAD.MOV.U32 R2, RZ, RZ, RZ ;  /* 0x000000ffff027224 */ /* 0x004fc400078e00ff */
[----:B---3--:R-:W-:-:S04]  /*0750*/  IMAD.MOV R4, RZ, RZ, -R3 ;  /* 0x000000ffff047224 */ /* 0x008fc800078e0a03 */
[----:B------:R-:W-:Y:S01]  /*0760*/  IMAD R5, R4, R7, RZ ;  /* 0x0000000704057224 */ /* 0x000fe200078e02ff */
[----:B------:R-:W-:-:S03]  /*0770*/  IABS R4, R50 ;  /* 0x0000003200047213 */ /* 0x000fc60000000000 */
[----:B------:R-:W-:-:S04]  /*0780*/  IMAD.HI.U32 R3, R3, R5, R2 ;  /* 0x0000000503037227 */ /* 0x000fc800078e0002 */
[----:B------:R-:W-:Y:S02]  /*0790*/  IMAD.MOV.U32 R2, RZ, RZ, R4 ;  /* 0x000000ffff027224 */ /* 0x000fe400078e0004 */
[----:B------:R-:W2:Y:S01]  /*07a0*/  I2F.RP R4, R24 ;  /* 0x0000001800047306 */ /* 0x000ea20000209400 */
[----:B------:R-:W-:Y:S02]  /*07b0*/  IMAD.MOV R5, RZ, RZ, -R6 ;  /* 0x000000ffff057224 */ /* 0x000fe400078e0a06 */
[----:B------:R-:W-:-:S04]  /*07c0*/  IMAD.HI.U32 R172, R3, R2, RZ ;  /* 0x0000000203ac7227 */ /* 0x000fc800078e00ff */
[----:B------:R-:W-:Y:S02]  /*07d0*/  IMAD R2, R172, R5, R2 ;  /* 0x00000005ac027224 */ /* 0x000fe400078e0202 */
[C---:B-1----:R-:W-:Y:S02]  /*07e0*/  IMAD.SHL.U32 R5, R0.reuse, 0x2, RZ ;  /* 0x0000000200057824 */ /* 0x042fe400078e00ff */
[----:B------:R-:W-:Y:S01]  /*07f0*/  IMAD.SHL.U32 R170, R0, 0x8, RZ ;  /* 0x0000000800aa7824 */ /* 0x000fe200078e00ff */
[----:B------:R-:W-:Y:S01]  /*0800*/  ISETP.GT.U32.AND P1, PT, R7, R2, PT ;  /* 0x000000020700720c */ /* 0x000fe20003f24070 */
[----:B--2---:R-:W1:-:S12]  /*0810*/  MUFU.RCP R4, R4 ;  /* 0x0000000400047308 */ /* 0x004e580000001000 */
[----:B------:R-:W-:Y:S02]  /*0820*/  @!P1 IMAD.IADD R2, R2, 0x1, -R7 ;  /* 0x0000000102029824 */ /* 0x000fe400078e0a07 */
[----:B------:R-:W-:Y:S01]  /*0830*/  @!P1 VIADD R172, R172, 0x1 ;  /* 0x00000001acac9836 */ /* 0x000fe20000000000 */
[----:B------:R-:W-:Y:S02]  /*0840*/  ISETP.NE.AND P1, PT, R9, RZ, PT ;  /* 0x000000ff0900720c */ /* 0x000fe40003f25270 */
[----:B------:R-:W-:Y:S01]  /*0850*/  ISETP.GE.U32.AND P0, PT, R2, R7, PT ;  /* 0x000000070200720c */ /* 0x000fe20003f06070 */
[----:B-1----:R-:W-:Y:S01]  /*0860*/  VIADD R3, R4, 0xffffffe ;  /* 0x0ffffffe04037836 */ /* 0x002fe20000000000 */
[----:B------:R-:W-:Y:S02]  /*0870*/  LOP3.LUT R2, R50, R9, RZ, 0x3c, !PT ;  /* 0x0000000932027212 */ /* 0x000fe400078e3cff */
[----:B------:R-:W-:Y:S02]  /*0880*/  LOP3.LUT R4, R157, 0x8, RZ, 0xc0, !PT ;  /* 0x000000089d047812 */ /* 0x000fe400078ec0ff */
[----:B------:R-:W-:Y:S01]  /*0890*/  ISETP.GE.AND P2, PT, R2, RZ, PT ;  /* 0x000000ff0200720c */ /* 0x000fe20003f46270 */
[----:B------:R-:W1:Y:S02]  /*08a0*/  F2I.FTZ.U32.TRUNC.NTZ R3, R3 ;  /* 0x0000000300037305 */ /* 0x000e64000021f000 */
[----:B------:R-:W-:-:S04]  /*08b0*/  IMAD.SHL.U32 R168, R4, 0x8, RZ ;  /* 0x0000000804a87824 */ /* 0x000fc800078e00ff */
[----:B------:R-:W-:Y:S01]  /*08c0*/  @P0 VIADD R172, R172, 0x1 ;  /* 0x00000001acac0836 */ /* 0x000fe20000000000 */
[----:B------:R-:W-:Y:S02]  /*08d0*/  LOP3.LUT R7, R168, 0x38, R191, 0xf8, !PT ;  /* 0x00000038a8077812 */ /* 0x000fe400078ef8bf */
[----:B------:R-:W-:-:S03]  /*08e0*/  LOP3.LUT R191, R191, 0x38, RZ, 0xc0, !PT ;  /* 0x00000038bfbf7812 */ /* 0x000fc600078ec0ff */
[----:B------:R-:W-:Y:S01]  /*08f0*/  @!P2 IMAD.MOV R172, RZ, RZ, -R172 ;  /* 0x000000ffffaca224 */ /* 0x000fe200078e0aac */
[----:B------:R-:W-:Y:S01]  /*0900*/  @!P1 LOP3.LUT R172, RZ, R9, RZ, 0x33, !PT ;  /* 0x00000009ffac9212 */ /* 0x000fe200078e33ff */
[----:B------:R-:W-:Y:S01]  /*0910*/  IMAD R4, R4, 0x400, R191 ;  /* 0x0000040004047824 */ /* 0x000fe200078e02bf */
[----:B------:R-:W-:Y:S01]  /*0920*/  ISETP.GE.AND P1, PT, R23, UR8, PT ;  /* 0x0000000817007c0c */ /* 0x000fe2000bf26270 */
[----:B-1----:R-:W-:Y:S01]  /*0930*/  IMAD.MOV R2, RZ, RZ, -R3 ;  /* 0x000000ffff027224 */ /* 0x002fe200078e0a03 */
[----:B------:R-:W-:Y:S01]  /*0940*/  ISETP.GE.AND P2, PT, R190, UR7, PT ;  /* 0x00000007be007c0c */ /* 0x000fe2000bf46270 */
[----:B------:R-:W-:Y:S02]  /*0950*/  IMAD R27, R172, 0x80, R7 ;  /* 0x00000080ac1b7824 */ /* 0x000fe400078e0207 */
[----:B------:R-:W-:Y:S01]  /*0960*/  IMAD.MOV.U32 R9, RZ, RZ, R2 ;  /* 0x000000ffff097224 */ /* 0x000fe200078e0002 */
[----:B------:R-:W-:Y:S01]  /*0970*/  SEL R26, R52, RZ, !P2 ;  /* 0x000000ff341a7207 */ /* 0x000fe20005000000 */
[----:B------:R-:W-:Y:S01]  /*0980*/  IMAD.SHL.U32 R2, R0, 0x20, RZ ;  /* 0x0000002000027824 */ /* 0x000fe200078e00ff */
[----:B------:R-:W-:Y:S01]  /*0990*/  IABS R189, R27 ;  /* 0x0000001b00bd7213 */ /* 0x000fe20000000000 */
[----:B------:R-:W-:Y:S01]  /*09a0*/  IMAD R9, R9, R24, RZ ;  /* 0x0000001809097224 */ /* 0x000fe200078e02ff */
[----:B------:R-:W-:Y:S01]  /*09b0*/  ISETP.GE.AND P2, PT, R27, RZ, PT ;  /* 0x000000ff1b00720c */ /* 0x000fe20003f46270 */
[----:B------:R-:W-:Y:S01]  /*09c0*/  VIADD R11, R4, 0xa00 ;  /* 0x00000a00040b7836 */ /* 0x000fe20000000000 */
[----:B------:R-:W-:Y:S01]  /*09d0*/  LOP3.LUT R6, R2, 0x180, RZ, 0xc0, !PT ;  /* 0x0000018002067812 */ /* 0x000fe200078ec0ff */
[----:B------:R-:W-:Y:S01]  /*09e0*/  IMAD.MOV.U32 R2, RZ, RZ, RZ ;  /* 0x000000ffff027224 */ /* 0x000fe200078e00ff */
[----:B------:R-:W-:Y:S01]  /*09f0*/  SEL R27, R52, RZ, !P6 ;  /* 0x000000ff341b7207 */ /* 0x000fe20007000000 */
[----:B------:R-:W-:Y:S01]  /*0a00*/  VIADD R12, R4, 0xc00 ;  /* 0x00000c00040c7836 */ /* 0x000fe20000000000 */
[----:B------:R-:W-:Y:S01]  /*0a10*/  LOP3.LUT R6, R6, 0x6, R5, 0xf8, !PT ;  /* 0x0000000606067812 */ /* 0x000fe200078ef805 */
[----:B------:R-:W-:Y:S01]  /*0a20*/  IMAD.HI.U32 R2, R3, R9, R2 ;  /* 0x0000000903027227 */ /* 0x000fe200078e0002 */
[----:B------:R-:W-:-:S02]  /*0a30*/  SHF.R.S32.HI R3, RZ, 0x5, R157 ;  /* 0x00000005ff037819 */ /* 0x000fc4000001149d */
[----:B------:R-:W-:Y:S01]  /*0a40*/  LOP3.LUT R9, R0, 0x10, RZ, 0xc0, !PT ;  /* 0x0000001000097812 */ /* 0x000fe200078ec0ff */
[----:B------:R-:W-:Y:S01]  /*0a50*/  VIADD R13, R4, 0xe00 ;  /* 0x00000e00040d7836 */ /* 0x000fe20000000000 */
[----:B------:R-:W-:Y:S01]  /*0a60*/  SGXT R3, R3, 0x1 ;  /* 0x000000010303781a */ /* 0x000fe20000000200 */
[----:B------:R-:W-:Y:S01]  /*0a70*/  IMAD.HI.U32 R5, R2, R189, RZ ;  /* 0x000000bd02057227 */ /* 0x000fe200078e00ff */
[----:B------:R-:W-:Y:S02]  /*0a80*/  SGXT R2, R8, 0x1 ;  /* 0x000000010802781a */ /* 0x000fe40000000200 */
[----:B------:R-:W-:Y:S01]  /*0a90*/  LOP3.LUT R3, R3, 0x90, RZ, 0xc0, !PT ;  /* 0x0000009003037812 */ /* 0x000fe200078ec0ff */
[----:B------:R-:W-:Y:S01]  /*0aa0*/  IMAD.MOV R5, RZ, RZ, -R5 ;  /* 0x000000ffff057224 */ /* 0x000fe200078e0a05 */
[----:B------:R-:W-:Y:S01]  /*0ab0*/  ISETP.GE.AND P6, PT, R196, UR7, PT ;  /* 0x00000007c4007c0c */ /* 0x000fe2000bfc6270 */
[----:B------:R-:W-:Y:S01]  /*0ac0*/  IMAD R164, R9, 0x20, R6 ;  /* 0x0000002009a47824 */ /* 0x000fe200078e0206 */
[----:B------:R-:W-:Y:S01]  /*0ad0*/  LOP3.LUT R22, R3, 0x48, R2, 0xf8, !PT ;  /* 0x0000004803167812 */ /* 0x000fe200078ef802 */
[----:B------:R-:W-:Y:S01]  /*0ae0*/  IMAD R189, R24, R5, R189 ;  /* 0x0000000518bd7224 */ /* 0x000fe200078e02bd */
[----:B------:R-:W-:Y:S01]  /*0af0*/  SGXT R2, R10, 0x1 ;  /* 0x000000010a02781a */ /* 0x000fe20000000200 */
[C---:B------:R-:W-:Y:S01]  /*0b00*/  VIADD R6, R4.reuse, 0x200 ;  /* 0x0000020004067836 */ /* 0x040fe20000000000 */
[----:B------:R-:W-:Y:S01]  /*0b10*/  LEA.HI R157, R157, 0x78, RZ, 0x1c ;  /* 0x000000789d9d7811 */ /* 0x000fe200078fe0ff */
[----:B------:R-:W-:Y:S01]  /*0b20*/  VIADD R8, R4, 0x400 ;  /* 0x0000040004087836 */ /* 0x000fe20000000000 */
[----:B------:R-:W-:Y:S01]  /*0b30*/  ISETP.GT.U32.AND P0, PT, R24, R189, PT ;  /* 0x000000bd1800720c */ /* 0x000fe20003f04070 */
[----:B------:R-:W-:Y:S01]  /*0b40*/  VIADD R9, R4, 0x600 ;  /* 0x0000060004097836 */ /* 0x000fe20000000000 */
[----:B------:R-:W-:Y:S01]  /*0b50*/  LOP3.LUT R3, R2, 0x120, RZ, 0xc0, !PT ;  /* 0x0000012002037812 */ /* 0x000fe200078ec0ff */
[----:B------:R-:W-:-:S02]  /*0b60*/  VIADD R10, R4, 0x800 ;  /* 0x00000800040a7836 */ /* 0x000fc40000000000 */
[----:B------:R-:W-:Y:S01]  /*0b70*/  VIADD R14, R4, 0x1000 ;  /* 0x00001000040e7836 */ /* 0x000fe20000000000 */
[-CC-:B------:R-:W-:Y:S01]  /*0b80*/  LOP3.LUT R6, R6, R22.reuse, R3.reuse, 0x1e, !PT ;  /* 0x0000001606067212 */ /* 0x180fe200078e1e03 */
[----:B------:R-:W-:Y:S01]  /*0b90*/  VIADD R15, R4, 0x1200 ;  /* 0x00001200040f7836 */ /* 0x000fe20000000000 */
[-CC-:B------:R-:W-:Y:S01]  /*0ba0*/  LOP3.LUT R8, R8, R22.reuse, R3.reuse, 0x1e, !PT ;  /* 0x0000001608087212 */ /* 0x180fe200078e1e03 */
[C---:B------:R-:W-:Y:S01]  /*0bb0*/  VIADD R16, R4.reuse, 0x1400 ;  /* 0x0000140004107836 */ /* 0x040fe20000000000 */
        /* <DEDUP_REMOVED lines=11> */
[----:B------:R-:W-:Y:S01]  /*0c70*/  @!P0 IMAD.IADD R189, R189, 0x1, -R24 ;  /* 0x00000001bdbd8824 */ /* 0x000fe200078e0a18 */
[----:B------:R-:W-:-:S02]  /*0c80*/  LOP3.LUT R15, R15, R22, R3, 0x1e, !PT ;  /* 0x000000160f0f7212 */ /* 0x000fc400078e1e03 */
[-CC-:B------:R-:W-:Y:S02]  /*0c90*/  LOP3.LUT R16, R16, R22.reuse, R3.reuse, 0x1e, !PT ;  /* 0x0000001610107212 */ /* 0x180fe400078e1e03 */
[-CC-:B------:R-:W-:Y:S02]  /*0ca0*/  LOP3.LUT R17, R17, R22.reuse, R3.reuse, 0x1e, !PT ;  /* 0x0000001611117212 */ /* 0x180fe400078e1e03 */
[-CC-:B------:R-:W-:Y:S02]  /*0cb0*/  LOP3.LUT R18, R18, R22.reuse, R3.reuse, 0x1e, !PT ;  /* 0x0000001612127212 */ /* 0x180fe400078e1e03 */
[-CC-:B------:R-:W-:Y:S02]  /*0cc0*/  LOP3.LUT R19, R19, R22.reuse, R3.reuse, 0x1e, !PT ;  /* 0x0000001613137212 */ /* 0x180fe400078e1e03 */
[-C--:B------:R-:W-:Y:S02]  /*0cd0*/  LOP3.LUT R20, R20, R22.reuse, R3, 0x1e, !PT ;  /* 0x0000001614147212 */ /* 0x080fe400078e1e03 */
[----:B------:R-:W-:-:S02]  /*0ce0*/  LOP3.LUT R21, R3, R22, R4, 0x96, !PT ;  /* 0x0000001603157212 */ /* 0x000fc400078e9604 */
[----:B------:R-:W-:Y:S02]  /*0cf0*/  LOP3.LUT R22, R2, R22, R3, 0x1e, !PT ;  /* 0x0000001602167212 */ /* 0x000fe400078e1e03 */
[----:B------:R-:W1:Y:S01]  /*0d00*/  LDC.64 R2, c[0x0][0x210] ;  /* 0x00008400ff027b82 */ /* 0x000e620000000a00 */
[----:B------:R-:W-:Y:S02]  /*0d10*/  ISETP.GE.AND P0, PT, R7, UR7, PT ;  /* 0x0000000707007c0c */ /* 0x000fe4000bf06270 */
[----:B------:R-:W-:Y:S02]  /*0d20*/  SEL R4, RZ, 0x10, P1 ;  /* 0x00000010ff047807 */ /* 0x000fe40000800000 */
[----:B------:R-:W-:Y:S02]  /*0d30*/  ISETP.GT.U32.AND P5, PT, R24, R189, PT ;  /* 0x000000bd1800720c */ /* 0x000fe40003fa4070 */
[----:B------:R-:W-:Y:S02]  /*0d40*/  ISETP.GE.AND P1, PT, R152, UR7, PT ;  /* 0x0000000798007c0c */ /* 0x000fe4000bf26270 */
[----:B------:R-:W-:-:S02]  /*0d50*/  SEL R5, R52, RZ, !P0 ;  /* 0x000000ff34057207 */ /* 0x000fc40004000000 */
[----:B------:R-:W-:Y:S02]  /*0d60*/  SEL R25, R52, RZ, !P1 ;  /* 0x000000ff34197207 */ /* 0x000fe40004800000 */
[----:B------:R-:W-:Y:S02]  /*0d70*/  ISETP.NE.U32.AND P1, PT, R5, RZ, PT ;  /* 0x000000ff0500720c */ /* 0x000fe40003f25070 */
[----:B------:R-:W-:Y:S02]  /*0d80*/  ISETP.NE.U32.AND P4, PT, R25, RZ, PT ;  /* 0x000000ff1900720c */ /* 0x000fe40003f85070 */
[----:B------:R-:W-:Y:S01]  /*0d90*/  LEA R77, R21, UR5, 0x1 ;  /* 0x00000005154d7c11 */ /* 0x000fe2000f8e08ff */
[----:B------:R-:W-:Y:S01]  /*0da0*/  @!P5 IMAD.IADD R189, R189, 0x1, -R24 ;  /* 0x00000001bdbdd824 */ /* 0x000fe200078e0a18 */
[----:B------:R-:W-:Y:S02]  /*0db0*/  LEA R79, R6, UR5, 0x1 ;  /* 0x00000005064f7c11 */ /* 0x000fe4000f8e08ff */
[----:B------:R-:W-:Y:S01]  /*0dc0*/  SEL R4, R4, RZ, P3 ;  /* 0x000000ff04047207 */ /* 0x000fe20001800000 */
[----:B------:R-:W-:Y:S01]  /*0dd0*/  @!P2 IMAD.MOV R189, RZ, RZ, -R189 ;  /* 0x000000ffffbda224 */ /* 0x000fe200078e0abd */
[----:B------:R-:W-:Y:S01]  /*0de0*/  LEA R81, R8, UR5, 0x1 ;  /* 0x0000000508517c11 */ /* 0x000fe2000f8e08ff */
[----:B-1----:R-:W-:Y:S01]  /*0df0*/  IMAD.WIDE.U32 R24, R7, 0x2, R2 ;  /* 0x0000000207187825 */ /* 0x002fe200078e0002 */
[----:B------:R-:W-:-:S02]  /*0e00*/  LEA R83, R9, UR5, 0x1 ;  /* 0x0000000509537c11 */ /* 0x000fc4000f8e08ff */
[----:B------:R-:W-:Y:S02]  /*0e10*/  LEA R85, R10, UR5, 0x1 ;  /* 0x000000050a557c11 */ /* 0x000fe4000f8e08ff */
[----:B------:R-:W-:Y:S01]  /*0e20*/  ISETP.GE.AND P5, PT, R192, UR7, PT ;  /* 0x00000007c0007c0c */ /* 0x000fe2000bfa6270 */
[----:B------:R-:W-:Y:S01]  /*0e30*/  @!PT LDS RZ, [RZ] ;  /* 0x00000000fffff984 */ /* 0x000fe20000000800 */
[----:B------:R-:W-:Y:S01]  /*0e40*/  @!PT LDS RZ, [RZ] ;  /* 0x00000000fffff984 */ /* 0x000fe20000000800 */
[----:B------:R-:W-:Y:S01]  /*0e50*/  @!PT LDS RZ, [RZ] ;  /* 0x00000000fffff984 */ /* 0x000fe20000000800 */
[----:B------:R-:W-:Y:S01]  /*0e60*/  LDGSTS.E.BYPASS.128 [R77], desc[UR46][R24.64], P1 ;  /* 0x00000000184d7fae */ /* 0x000fe20008901c6e */
[----:B------:R-:W-:Y:S02]  /*0e70*/  LEA R87, R11, UR5, 0x1 ;  /* 0x000000050b577c11 */ /* 0x000fe4000f8e08ff */
[----:B------:R-:W-:Y:S01]  /*0e80*/  LEA R89, R12, UR5, 0x1 ;  /* 0x000000050c597c11 */ /* 0x000fe2000f8e08ff */
[----:B------:R-:W-:Y:S01]  /*0e90*/  LDGSTS.E.BYPASS.128 [R79], desc[UR46][R24.64], P1 ;  /* 0x00000000184f7fae */ /* 0x000fe20008901c6e */
[----:B------:R-:W-:Y:S02]  /*0ea0*/  ISETP.NE.U32.AND P0, PT, R4, RZ, PT ;  /* 0x000000ff0400720c */ /* 0x000fe40003f05070 */
[----:B------:R-:W-:Y:S01]  /*0eb0*/  LEA R73, R13, UR5, 0x1 ;  /* 0x000000050d497c11 */ /* 0x000fe2000f8e08ff */
[----:B------:R-:W-:Y:S01]  /*0ec0*/  LDGSTS.E.BYPASS.128 [R81], desc[UR46][R24.64], P1 ;  /* 0x0000000018517fae */ /* 0x000fe20008901c6e */
[----:B------:R-:W-:Y:S01]  /*0ed0*/  ISETP.NE.U32.AND P3, PT, R26, RZ, PT ;  /* 0x000000ff1a00720c */ /* 0x000fe20003f65070 */
[----:B------:R-:W1:Y:S01]  /*0ee0*/  LDC.64 R4, c[0x0][0x218] ;  /* 0x00008600ff047b82 */ /* 0x000e620000000a00 */
[----:B------:R-:W-:Y:S01]  /*0ef0*/  LEA R75, R14, UR5, 0x1 ;  /* 0x000000050e4b7c11 */ /* 0x000fe2000f8e08ff */
[----:B------:R-:W-:Y:S01]  /*0f00*/  LDGSTS.E.BYPASS.128 [R83], desc[UR46][R24.64], P1 ;  /* 0x0000000018537fae */ /* 0x000fe20008901c6e */
[----:B------:R-:W-:-:S02]  /*0f10*/  SEL R26, R52, RZ, !P5 ;  /* 0x000000ff341a7207 */ /* 0x000fc40006800000 */
[----:B------:R-:W-:Y:S01]  /*0f20*/  LEA R71, R15, UR5, 0x1 ;  /* 0x000000050f477c11 */ /* 0x000fe2000f8e08ff */
[----:B------:R-:W-:Y:S01]  /*0f30*/  LDGSTS.E.BYPASS.128 [R85], desc[UR46][R24.64], P1 ;  /* 0x0000000018557fae */ /* 0x000fe20008901c6e */
[----:B------:R-:W-:Y:S02]  /*0f40*/  ISETP.NE.AND P5, PT, RZ, UR11, PT ;  /* 0x0000000bff007c0c */ /* 0x000fe4000bfa5270 */
[----:B------:R-:W-:Y:S01]  /*0f50*/  LEA R69, R16, UR5, 0x1 ;  /* 0x0000000510457c11 */ /* 0x000fe2000f8e08ff */
[----:B------:R-:W-:Y:S01]  /*0f60*/  LDGSTS.E.BYPASS.128 [R87], desc[UR46][R24.64], P1 ;  /* 0x0000000018577fae */ /* 0x000fe20008901c6e */
[----:B------:R-:W-:Y:S02]  /*0f70*/  LEA R67, R17, UR5, 0x1 ;  /* 0x0000000511437c11 */ /* 0x000fe4000f8e08ff */
[----:B------:R-:W-:Y:S01]  /*0f80*/  LEA R65, R18, UR5, 0x1 ;  /* 0x0000000512417c11 */ /* 0x000fe2000f8e08ff */
[----:B------:R-:W-:Y:S01]  /*0f90*/  LDGSTS.E.BYPASS.128 [R89], desc[UR46][R24.64], P1 ;  /* 0x0000000018597fae */ /* 0x000fe20008901c6e */
[----:B------:R-:W-:-:S02]  /*0fa0*/  LEA R63, R19, UR5, 0x1 ;  /* 0x00000005133f7c11 */ /* 0x000fc4000f8e08ff */
[----:B------:R-:W-:Y:S01]  /*0fb0*/  LEA R61, R20, UR5, 0x1 ;  /* 0x00000005143d7c11 */ /* 0x000fe2000f8e08ff */
[----:B------:R-:W-:Y:S01]  /*0fc0*/  LDGSTS.E.BYPASS.128 [R73], desc[UR46][R24.64], P1 ;  /* 0x0000000018497fae */ /* 0x000fe20008901c6e */
[----:B------:R-:W-:Y:S02]  /*0fd0*/  LEA R51, R22, UR5, 0x1 ;  /* 0x0000000516337c11 */ /* 0x000fe4000f8e08ff */
[----:B------:R-:W-:Y:S01]  /*0fe0*/  @!P5 LOP3.LUT R189, RZ, UR11, RZ, 0x33, !PT ;  /* 0x0000000bffbddc12 */ /* 0x000fe2000f8e33ff */
[----:B------:R-:W-:Y:S01]  /*0ff0*/  LDGSTS.E.BYPASS.128 [R75], desc[UR46][R24.64], P1 ;  /* 0x00000000184b7fae */ /* 0x000fe20008901c6e */
[----:B------:R-:W-:Y:S02]  /*1000*/  ISETP.NE.U32.AND P2, PT, R27, RZ, PT ;  /* 0x000000ff1b00720c */ /* 0x000fe40003f45070 */
[----:B------:R-:W-:Y:S01]  /*1010*/  SEL R27, R52, RZ, !P6 ;  /* 0x000000ff341b7207 */ /* 0x000fe20007000000 */
[----:B------:R-:W-:Y:S01]  /*1020*/  LDGSTS.E.BYPASS.128 [R71], desc[UR46][R24.64], P1 ;  /* 0x0000000018477fae */ /* 0x000fe20008901c6e */
[----:B------:R-:W-:Y:S01]  /*1030*/  ISETP.GE.AND P6, PT, R153, UR7, PT ;  /* 0x0000000799007c0c */ /* 0x000fe2000bfc6270 */
[-C--:B------:R-:W-:Y:S01]  /*1040*/  IMAD R165, R152, R166.reuse, R189 ;  /* 0x000000a698a57224 */ /* 0x080fe200078e02bd */
[----:B------:R-:W-:Y:S01]  /*1050*/  ISETP.NE.U32.AND P5, PT, R27, RZ, PT ;  /* 0x000000ff1b00720c */ /* 0x000fe20003fa5070 */
[----:B------:R-:W-:Y:S01]  /*1060*/  LDGSTS.E.BYPASS.128 [R69], desc[UR46][R24.64], P1 ;  /* 0x0000000018457fae */ /* 0x000fe20008901c6e */
[----:B------:R-:W-:Y:S01]  /*1070*/  SEL R27, R52, RZ, !P6 ;  /* 0x000000ff341b7207 */ /* 0x000fe20007000000 */
[----:B-1----:R-:W-:Y:S01]  /*1080*/  IMAD.WIDE R32, R165, 0x2, R4 ;  /* 0x00000002a5207825 */ /* 0x002fe200078e0204 */
[----:B------:R-:W-:Y:S01]  /*1090*/  ISETP.GE.AND P6, PT, R154, UR7, PT ;  /* 0x000000079a007c0c */ /* 0x000fe2000bfc6270 */
[----:B------:R-:W-:Y:S02]  /*10a0*/  LDGSTS.E.BYPASS.128 [R67], desc[UR46][R24.64], P1 ;  /* 0x0000000018437fae */ /* 0x000fe40008901c6e */
[----:B------:R-:W-:-:S02]  /*10b0*/  IMAD R179, R23, R166, R189 ;  /* 0x000000a617b37224 */ /* 0x000fc400078e02bd */
[----:B------:R-:W-:Y:S01]  /*10c0*/  LDGSTS.E.BYPASS.128 [R65], desc[UR46][R24.64], P1 ;  /* 0x0000000018417fae */ /* 0x000fe20008901c6e */
[----:B------:R-:W-:-:S03]  /*10d0*/  IMAD R187, R157, R166, R189 ;  /* 0x000000a69dbb7224 */ /* 0x000fc600078e02bd */
[----:B------:R-:W-:Y:S04]  /*10e0*/  LDGSTS.E.BYPASS.128 [R63], desc[UR46][R24.64], P1 ;  /* 0x00000000183f7fae */ /* 0x000fe80008901c6e */
[----:B------:R-:W-:Y:S04]  /*10f0*/  LDGSTS.E.BYPASS.128 [R61], desc[UR46][R24.64], P1 ;  /* 0x00000000183d7fae */ /* 0x000fe80008901c6e */
[----:B------:R-:W-:Y:S01]  /*1100*/  LDGSTS.E.BYPASS.128 [R51], desc[UR46][R24.64], P1 ;  /* 0x0000000018337fae */ /* 0x000fe20008901c6e */
[----:B------:R-:W-:Y:S01]  /*1110*/  ISETP.NE.U32.AND P1, PT, R26, RZ, PT ;  /* 0x000000ff1a00720c */ /* 0x000fe20003f25070 */
[----:B------:R-:W-:-:S02]  /*1120*/  IMAD R26, R152, R166, R57 ;  /* 0x000000a6981a7224 */ /* 0x000fc400078e0239 */
[----:B------:R-:W0:Y:S02]  /*1130*/  LDGDEPBAR ;  /* 0x00000000000079af */ /* 0x000e240000000000 */
[--C-:B------:R-:W-:Y:S02]  /*1140*/  IMAD.IADD R28, R57, 0x1, R26.reuse ;  /* 0x00000001391c7824 */ /* 0x100fe400078e021a */
[C---:B------:R-:W-:Y:S01]  /*1150*/  IMAD.IADD R167, R189.reuse, 0x1, R26 ;  /* 0x00000001bda77824 */ /* 0x040fe200078e021a */
[----:B------:R-:W-:Y:S01]  /*1160*/  SEL R26, R52, RZ, !P6 ;  /* 0x000000ff341a7207 */ /* 0x000fe20007000000 */
[----:B------:R-:W-:Y:S01]  /*1170*/  IMAD.IADD R169, R189, 0x1, R28 ;  /* 0x00000001bda97824 */ /* 0x000fe200078e021c */
[----:B------:R1:W-:Y:S01]  /*1180*/  LDGSTS.E.BYPASS.128 [R77+0x20000], desc[UR46][R32.64], P4 ;  /* 0x20000000204d7fae */ /* 0x0003e2000a101c6e */
[----:B------:R-:W-:Y:S01]  /*1190*/  IMAD.WIDE R30, R167, 0x2, R4 ;  /* 0x00000002a71e7825 */ /* 0x000fe200078e0204 */
[----:B------:R-:W-:Y:S02]  /*11a0*/  ISETP.NE.U32.AND P6, PT, R27, RZ, PT ;  /* 0x000000ff1b00720c */ /* 0x000fe40003fc5070 */
[----:B------:R-:W-:Y:S01]  /*11b0*/  ISETP.NE.U32.AND P4, PT, R26, RZ, PT ;  /* 0x000000ff1a00720c */ /* 0x000fe20003f85070 */
[----:B------:R-:W-:Y:S01]  /*11c0*/  IMAD.IADD R34, R57, 0x1, R28 ;  /* 0x0000000139227824 */ /* 0x000fe200078e021c */
[----:B------:R2:W-:Y:S01]  /*11d0*/  LDGSTS.E.BYPASS.128 [R79+0x20000], desc[UR46][R30.64], P3 ;  /* 0x200000001e4f7fae */ /* 0x0005e20009901c6e */
[----:B------:R-:W-:Y:S01]  /*11e0*/  IMAD.WIDE R28, R169, 0x2, R4 ;  /* 0x00000002a91c7825 */ /* 0x000fe200078e0204 */
[----:B------:R-:W-:-:S03]  /*11f0*/  ISETP.GE.AND P3, PT, R23, UR7, PT ;  /* 0x0000000717007c0c */ /* 0x000fc6000bf66270 */
[--C-:B------:R-:W-:Y:S01]  /*1200*/  IMAD.IADD R171, R189, 0x1, R34.reuse ;  /* 0x00000001bdab7824 */ /* 0x100fe200078e0222 */
[----:B------:R3:W-:Y:S01]  /*1210*/  LDGSTS.E.BYPASS.128 [R81+0x20000], desc[UR46][R28.64], P1 ;  /* 0x200000001c517fae */ /* 0x0007e20008901c6e */
[----:B------:R-:W-:Y:S01]  /*1220*/  ISETP.GE.AND P1, PT, R155, UR7, PT ;  /* 0x000000079b007c0c */ /* 0x000fe2000bf26270 */
[----:B------:R-:W-:Y:S01]  /*1230*/  IMAD.IADD R34, R57, 0x1, R34 ;  /* 0x0000000139227824 */ /* 0x000fe200078e0222 */
[C---:B------:R-:W-:Y:S01]  /*1240*/  SEL R35, R52.reuse, RZ, !P3 ;  /* 0x000000ff34237207 */ /* 0x040fe20005800000 */
[----:B------:R-:W-:Y:S01]  /*1250*/  IMAD.WIDE R26, R171, 0x2, R4 ;  /* 0x00000002ab1a7825 */ /* 0x000fe200078e0204 */
[----:B------:R-:W-:Y:S02]  /*1260*/  SEL R36, R52, RZ, !P1 ;  /* 0x000000ff34247207 */ /* 0x000fe40004800000 */
[----:B------:R-:W-:Y:S01]  /*1270*/  ISETP.GE.AND P3, PT, R156, UR7, PT ;  /* 0x000000079c007c0c */ /* 0x000fe2000bf66270 */
[--C-:B------:R-:W-:Y:S01]  /*1280*/  IMAD.IADD R173, R189, 0x1, R34.reuse ;  /* 0x00000001bdad7824 */ /* 0x100fe200078e0222 */
[----:B------:R4:W-:Y:S01]  /*1290*/  LDGSTS.E.BYPASS.128 [R83+0x20000], desc[UR46][R26.64], P2 ;  /* 0x200000001a537fae */ /* 0x0009e20009101c6e */
[----:B------:R-:W-:Y:S01]  /*12a0*/  ISETP.NE.U32.AND P2, PT, R36, RZ, PT ;  /* 0x000000ff2400720c */ /* 0x000fe20003f45070 */
[----:B------:R-:W-:Y:S01]  /*12b0*/  IMAD.IADD R36, R57, 0x1, R34 ;  /* 0x0000000139247824 */ /* 0x000fe200078e0222 */
[----:B------:R-:W-:Y:S01]  /*12c0*/  ISETP.NE.U32.AND P1, PT, R35, RZ, PT ;  /* 0x000000ff2300720c */ /* 0x000fe20003f25070 */
[----:B------:R-:W-:Y:S01]  /*12d0*/  IMAD.WIDE R40, R173, 0x2, R4 ;  /* 0x00000002ad287825 */ /* 0x000fe200078e0204 */
[----:B------:R-:W-:-:S03]  /*12e0*/  SEL R35, R52, RZ, !P3 ;  /* 0x000000ff34237207 */ /* 0x000fc60005800000 */
[--C-:B------:R-:W-:Y:S01]  /*12f0*/  IMAD.IADD R38, R57, 0x1, R36.reuse ;  /* 0x0000000139267824 */ /* 0x100fe200078e0224 */
[----:B------:R-:W-:Y:S01]  /*1300*/  ISETP.NE.U32.AND P3, PT, R35, RZ, PT ;  /* 0x000000ff2300720c */ /* 0x000fe20003f65070 */
[C---:B------:R-:W-:Y:S01]  /*1310*/  IMAD.IADD R175, R189.reuse, 0x1, R36 ;  /* 0x00000001bdaf7824 */ /* 0x040fe200078e0224 */
[----:B------:R5:W-:Y:S01]  /*1320*/  LDGSTS.E.BYPASS.128 [R85+0x20000], desc[UR46][R40.64], P5 ;  /* 0x2000000028557fae */ /* 0x000be2000a901c6e */
[----:B------:R-:W-:Y:S01]  /*1330*/  IMAD.IADD R177, R189, 0x1, R38 ;  /* 0x00000001bdb17824 */ /* 0x000fe200078e0226 */
[----:B------:R-:W-:Y:S01]  /*1340*/  ISETP.GE.AND P5, PT, R158, UR7, PT ;  /* 0x000000079e007c0c */ /* 0x000fe2000bfa6270 */
[----:B------:R-:W-:-:S03]  /*1350*/  IMAD.WIDE R36, R175, 0x2, R4 ;  /* 0x00000002af247825 */ /* 0x000fc600078e0204 */
[----:B------:R-:W-:Y:S01]  /*1360*/  SEL R39, R52, RZ, !P5 ;  /* 0x000000ff34277207 */ /* 0x000fe20006800000 */
[----:B------:R-:W-:Y:S01]  /*1370*/  IMAD.WIDE R34, R177, 0x2, R4 ;  /* 0x00000002b1227825 */ /* 0x000fe200078e0204 */
[----:B------:R2:W-:Y:S01]  /*1380*/  LDGSTS.E.BYPASS.128 [R87+0x20000], desc[UR46][R36.64], P6 ;  /* 0x2000000024577fae */ /* 0x0005e2000b101c6e */
[----:B------:R-:W-:Y:S02]  /*1390*/  ISETP.GE.AND P6, PT, R159, UR7, PT ;  /* 0x000000079f007c0c */ /* 0x000fe4000bfc6270 */
[----:B------:R-:W-:Y:S01]  /*13a0*/  ISETP.GE.AND P5, PT, R161, UR7, PT ;  /* 0x00000007a1007c0c */ /* 0x000fe2000bfa6270 */
[----:B------:R2:W-:Y:S01]  /*13b0*/  LDGSTS.E.BYPASS.128 [R89+0x20000], desc[UR46][R34.64], P4 ;  /* 0x2000000022597fae */ /* 0x0005e2000a101c6e */
[----:B------:R-:W-:Y:S01]  /*13c0*/  ISETP.GE.AND P4, PT, R160, UR7, PT ;  /* 0x00000007a0007c0c */ /* 0x000fe2000bf86270 */
[----:B------:R-:W-:Y:S01]  /*13d0*/  IMAD R44, R166, 0x10, R38 ;  /* 0x00000010a62c7824 */ /* 0x000fe200078e0226 */
[----:B------:R-:W-:Y:S01]  /*13e0*/  SEL R42, R52, RZ, !P6 ;  /* 0x000000ff342a7207 */ /* 0x000fe20007000000 */
[----:B-1----:R-:W-:Y:S01]  /*13f0*/  IMAD.WIDE R32, R163, 0x2, R32 ;  /* 0x00000002a3207825 */ /* 0x002fe200078e0220 */
[----:B------:R-:W-:-:S02]  /*1400*/  ISETP.GE.AND P6, PT, R162, UR7, PT ;  /* 0x00000007a2007c0c */ /* 0x000fc4000bfc6270 */
[C---:B------:R-:W-:Y:S01]  /*1410*/  SEL R45, R52.reuse, RZ, !P4 ;  /* 0x000000ff342d7207 */ /* 0x040fe20006000000 */
[--C-:B------:R-:W-:Y:S01]  /*1420*/  IMAD.IADD R181, R189, 0x1, R44.reuse ;  /* 0x00000001bdb57824 */ /* 0x100fe200078e022c */
[----:B------:R-:W-:Y:S01]  /*1430*/  ISETP.GE.AND P4, PT, R157, UR7, PT ;  /* 0x000000079d007c0c */ /* 0x000fe2000bf86270 */
[----:B------:R-:W-:Y:S01]  /*1440*/  IMAD.IADD R44, R57, 0x1, R44 ;  /* 0x00000001392c7824 */ /* 0x000fe200078e022c */
[C---:B------:R-:W-:Y:S01]  /*1450*/  SEL R49, R52.reuse, RZ, !P6 ;  /* 0x000000ff34317207 */ /* 0x040fe20007000000 */
[----:B--2---:R-:W-:Y:S01]  /*1460*/  IMAD.WIDE R30, R163, 0x2, R30 ;  /* 0x00000002a31e7825 */ /* 0x004fe200078e021e */
[----:B------:R-:W-:Y:S02]  /*1470*/  ISETP.GE.AND P6, PT, R7, UR8, PT ;  /* 0x0000000807007c0c */ /* 0x000fe4000bfc6270 */
[C---:B------:R-:W-:Y:S01]  /*1480*/  SEL R46, R52.reuse, RZ, !P5 ;  /* 0x000000ff342e7207 */ /* 0x040fe20006800000 */
[----:B------:R-:W-:Y:S01]  /*1490*/  IMAD.IADD R183, R189, 0x1, R44 ;  /* 0x00000001bdb77824 */ /* 0x000fe200078e022c */
[----:B------:R-:W-:Y:S01]  /*14a0*/  ISETP.NE.U32.AND P5, PT, R39, RZ, PT ;  /* 0x000000ff2700720c */ /* 0x000fe20003fa5070 */
[----:B------:R-:W-:Y:S01]  /*14b0*/  IMAD.WIDE R38, R179, 0x2, R4 ;  /* 0x00000002b3267825 */ /* 0x000fe200078e0204 */
[----:B------:R-:W-:-:S02]  /*14c0*/  SEL R52, R52, RZ, !P4 ;  /* 0x000000ff34347207 */ /* 0x000fc40006000000 */
[----:B------:R-:W-:Y:S01]  /*14d0*/  PLOP3.LUT P4, PT, PT, PT, UP1, 0x80, 0x0 ;  /* 0x000000000000781c */ /* 0x000fe20003f8f018 */
[----:B------:R-:W-:Y:S01]  /*14e0*/  IMAD.IADD R48, R57, 0x1, R44 ;  /* 0x0000000139307824 */ /* 0x000fe200078e022c */
[----:B------:R-:W-:Y:S01]  /*14f0*/  SEL R43, RZ, 0x10, P6 ;  /* 0x00000010ff2b7807 */ /* 0x000fe20003000000 */
[----:B------:R1:W-:Y:S01]  /*1500*/  LDGSTS.E.BYPASS.128 [R73+0x20000], desc[UR46][R38.64], P1 ;  /* 0x2000000026497fae */ /* 0x0003e20008901c6e */
[----:B------:R-:W-:Y:S01]  /*1510*/  ISETP.GE.AND P6, PT, R152, UR8, PT ;  /* 0x0000000898007c0c */ /* 0x000fe2000bfc6270 */
[--C-:B------:R-:W-:Y:S01]  /*1520*/  IMAD.IADD R185, R189, 0x1, R48.reuse ;  /* 0x00000001bdb97824 */ /* 0x100fe200078e0230 */
[----:B------:R-:W-:Y:S01]  /*1530*/  SEL R58, R43, RZ, P4 ;  /* 0x000000ff2b3a7207 */ /* 0x000fe20002000000 */
[----:B------:R-:W-:Y:S01]  /*1540*/  IMAD.IADD R48, R57, 0x1, R48 ;  /* 0x0000000139307824 */ /* 0x000fe200078e0230 */
[----:B------:R-:W-:Y:S01]  /*1550*/  PLOP3.LUT P4, PT, PT, PT, UP1, 0x80, 0x0 ;  /* 0x000000000000781c */ /* 0x000fe20003f8f018 */
[----:B---3--:R-:W-:Y:S01]  /*1560*/  IMAD.WIDE R28, R163, 0x2, R28 ;  /* 0x00000002a31c7825 */ /* 0x008fe200078e021c */
[----:B------:R-:W-:-:S02]  /*1570*/  SEL R47, RZ, 0x10, P6 ;  /* 0x00000010ff2f7807 */ /* 0x000fc40003000000 */
[----:B------:R-:W-:Y:S01]  /*1580*/  ISETP.NE.U32.AND P1, PT, R42, RZ, PT ;  /* 0x000000ff2a00720c */ /* 0x000fe20003f25070 */
[----:B------:R-:W-:Y:S01]  /*1590*/  IMAD.WIDE R42, R181, 0x2, R4 ;  /* 0x00000002b52a7825 */ /* 0x000fe200078e0204 */
[----:B------:R-:W-:Y:S02]  /*15a0*/  ISETP.GE.AND P6, PT, R190, UR8, PT ;  /* 0x00000008be007c0c */ /* 0x000fe4000bfc6270 */
[----:B------:R-:W-:Y:S01]  /*15b0*/  SEL R55, R47, RZ, P4 ;  /* 0x000000ff2f377207 */ /* 0x000fe20002000000 */
[----:B------:R-:W-:Y:S01]  /*15c0*/  IMAD.IADD R54, R57, 0x1, R48 ;  /* 0x0000000139367824 */ /* 0x000fe200078e0230 */
[----:B------:R-:W-:Y:S01]  /*15d0*/  PLOP3.LUT P4, PT, PT, PT, UP1, 0x80, 0x0 ;  /* 0x000000000000781c */ /* 0x000fe20003f8f018 */
[----:B------:R2:W-:Y:S01]  /*15e0*/  LDGSTS.E.BYPASS.128 [R75+0x20000], desc[UR46][R42.64], P2 ;  /* 0x200000002a4b7fae */ /* 0x0005e20009101c6e */
[----:B------:R-:W-:Y:S01]  /*15f0*/  SEL R47, RZ, 0x10, P6 ;  /* 0x00000010ff2f7807 */ /* 0x000fe20003000000 */
[----:B----4-:R-:W-:Y:S01]  /*1600*/  IMAD.WIDE R26, R163, 0x2, R26 ;  /* 0x00000002a31a7825 */ /* 0x010fe200078e021a */
[----:B------:R-:W-:-:S02]  /*1610*/  ISETP.GE.AND P6, PT, R192, UR8, PT ;  /* 0x00000008c0007c0c */ /* 0x000fc4000bfc6270 */
[----:B------:R-:W-:Y:S01]  /*1620*/  ISETP.NE.U32.AND P2, PT, R45, RZ, PT ;  /* 0x000000ff2d00720c */ /* 0x000fe20003f45070 */
[----:B------:R-:W-:Y:S01]  /*1630*/  IMAD.WIDE R44, R183, 0x2, R4 ;  /* 0x00000002b72c7825 */ /* 0x000fe200078e0204 */
[----:B------:R-:W-:Y:S02]  /*1640*/  SEL R60, R47, RZ, P4 ;  /* 0x000000ff2f3c7207 */ /* 0x000fe40002000000 */
[----:B------:R-:W-:Y:S01]  /*1650*/  PLOP3.LUT P4, PT, PT, PT, UP1, 0x80, 0x0 ;  /* 0x000000000000781c */ /* 0x000fe20003f8f018 */
[C---:B-----5:R-:W-:Y:S01]  /*1660*/  IMAD.WIDE R40, R163.reuse, 0x2, R40 ;  /* 0x00000002a3287825 */ /* 0x060fe200078e0228 */
[----:B------:R-:W-:Y:S01]  /*1670*/  SEL R47, RZ, 0x10, P6 ;  /* 0x00000010ff2f7807 */ /* 0x000fe20003000000 */
[----:B------:R3:W-:Y:S01]  /*1680*/  LDGSTS.E.BYPASS.128 [R71+0x20000], desc[UR46][R44.64], P3 ;  /* 0x200000002c477fae */ /* 0x0007e20009901c6e */
[----:B------:R-:W-:Y:S01]  /*1690*/  ISETP.GE.AND P6, PT, R194, UR8, PT ;  /* 0x00000008c2007c0c */ /* 0x000fe2000bfc6270 */
[----:B------:R-:W-:Y:S01]  /*16a0*/  IMAD.WIDE R36, R163, 0x2, R36 ;  /* 0x00000002a3247825 */ /* 0x000fe200078e0224 */
[----:B------:R-:W-:-:S02]  /*16b0*/  SEL R62, R47, RZ, P4 ;  /* 0x000000ff2f3e7207 */ /* 0x000fc40002000000 */
[----:B------:R-:W-:Y:S01]  /*16c0*/  PLOP3.LUT P4, PT, PT, PT, UP1, 0x80, 0x0 ;  /* 0x000000000000781c */ /* 0x000fe20003f8f018 */
[----:B------:R-:W-:Y:S01]  /*16d0*/  IMAD.WIDE R34, R163, 0x2, R34 ;  /* 0x00000002a3227825 */ /* 0x000fe200078e0222 */
[----:B------:R-:W-:Y:S02]  /*16e0*/  SEL R53, RZ, 0x10, P6 ;  /* 0x00000010ff357807 */ /* 0x000fe40003000000 */
[----:B------:R-:W-:Y:S01]  /*16f0*/  ISETP.NE.U32.AND P3, PT, R46, RZ, PT ;  /* 0x000000ff2e00720c */ /* 0x000fe20003f65070 */
[----:B------:R-:W-:Y:S01]  /*1700*/  IMAD.WIDE R46, R185, 0x2, R4 ;  /* 0x00000002b92e7825 */ /* 0x000fe200078e0204 */
[----:B------:R-:W-:Y:S02]  /*1710*/  ISETP.GE.AND P6, PT, R196, UR8, PT ;  /* 0x00000008c4007c0c */ /* 0x000fe4000bfc6270 */
[----:B------:R-:W-:Y:S01]  /*1720*/  SEL R64, R53, RZ, P4 ;  /* 0x000000ff35407207 */ /* 0x000fe20002000000 */
[C---:B-1----:R-:W-:Y:S01]  /*1730*/  IMAD.WIDE R38, R163.reuse, 0x2, R38 ;  /* 0x00000002a3267825 */ /* 0x042fe200078e0226 */
[----:B------:R-:W-:Y:S01]  /*1740*/  PLOP3.LUT P4, PT, PT, PT, UP1, 0x80, 0x0 ;  /* 0x000000000000781c */ /* 0x000fe20003f8f018 */
[----:B------:R1:W-:Y:S01]  /*1750*/  LDGSTS.E.BYPASS.128 [R69+0x20000], desc[UR46][R46.64], P5 ;  /* 0x200000002e457fae */ /* 0x0003e2000a901c6e */
[----:B------:R-:W-:Y:S01]  /*1760*/  SEL R53, RZ, 0x10, P6 ;  /* 0x00000010ff357807 */ /* 0x000fe20003000000 */
[----:B--2---:R-:W-:Y:S01]  /*1770*/  IMAD.WIDE R42, R163, 0x2, R42 ;  /* 0x00000002a32a7825 */ /* 0x004fe200078e022a */
[----:B------:R-:W-:-:S02]  /*1780*/  ISETP.GE.AND P6, PT, R153, UR8, PT ;  /* 0x0000000899007c0c */ /* 0x000fc4000bfc6270 */
[----:B------:R-:W-:Y:S01]  /*1790*/  ISETP.NE.U32.AND P5, PT, R49, RZ, PT ;  /* 0x000000ff3100720c */ /* 0x000fe20003fa5070 */
[----:B------:R-:W-:Y:S01]  /*17a0*/  IMAD.IADD R49, R189, 0x1, R48 ;  /* 0x00000001bd317824 */ /* 0x000fe200078e0230 */
[----:B------:R-:W-:Y:S01]  /*17b0*/  SEL R66, R53, RZ, P4 ;  /* 0x000000ff35427207 */ /* 0x000fe20002000000 */
[----:B---3--:R-:W-:Y:S01]  /*17c0*/  IMAD.WIDE R44, R163, 0x2, R44 ;  /* 0x00000002a32c7825 */ /* 0x008fe200078e022c */
[----:B------:R-:W-:Y:S02]  /*17d0*/  PLOP3.LUT P4, PT, PT, PT, UP1, 0x80, 0x0 ;  /* 0x000000000000781c */ /* 0x000fe40003f8f018 */
[----:B------:R-:W-:Y:S01]  /*17e0*/  SEL R53, RZ, 0x10, P6 ;  /* 0x00000010ff357807 */ /* 0x000fe20003000000 */
[----:B------:R-:W-:Y:S01]  /*17f0*/  IMAD.WIDE R48, R49, 0x2, R4 ;  /* 0x0000000231307825 */ /* 0x000fe200078e0204 */
[----:B------:R-:W-:Y:S02]  /*1800*/  ISETP.GE.AND P6, PT, R154, UR8, PT ;  /* 0x000000089a007c0c */ /* 0x000fe4000bfc6270 */
[----:B------:R-:W-:Y:S01]  /*1810*/  SEL R68, R53, RZ, P4 ;  /* 0x000000ff35447207 */ /* 0x000fe20002000000 */
[----:B------:R-:W-:Y:S01]  /*1820*/  IMAD.IADD R53, R189, 0x1, R54 ;  /* 0x00000001bd357824 */ /* 0x000fe200078e0236 */
[----:B------:R-:W-:Y:S01]  /*1830*/  PLOP3.LUT P4, PT, PT, PT, UP1, 0x80, 0x0 ;  /* 0x000000000000781c */ /* 0x000fe20003f8f018 */
[----:B------:R2:W-:Y:S01]  /*1840*/  LDGSTS.E.BYPASS.128 [R67+0x20000], desc[UR46][R48.64], P1 ;  /* 0x2000000030437fae */ /* 0x0005e20008901c6e */
[----:B------:R-:W-:Y:S01]  /*1850*/  SEL R56, RZ, 0x10, P6 ;  /* 0x00000010ff387807 */ /* 0x000fe20003000000 */
[----:B-1----:R-:W-:Y:S01]  /*1860*/  IMAD.WIDE R46, R163, 0x2, R46 ;  /* 0x00000002a32e7825 */ /* 0x002fe200078e022e */
[----:B------:R-:W-:-:S02]  /*1870*/  ISETP.NE.U32.AND P1, PT, R52, RZ, PT ;  /* 0x000000ff3400720c */ /* 0x000fc40003f25070 */
[----:B------:R-:W-:Y:S01]  /*1880*/  ISETP.GE.AND P6, PT, R155, UR8, PT ;  /* 0x000000089b007c0c */ /* 0x000fe2000bfc6270 */
[----:B------:R-:W-:Y:S01]  /*1890*/  IMAD.WIDE R52, R53, 0x2, R4 ;  /* 0x0000000235347825 */ /* 0x000fe200078e0204 */
[----:B------:R-:W-:Y:S02]  /*18a0*/  SEL R70, R56, RZ, P4 ;  /* 0x000000ff38467207 */ /* 0x000fe40002000000 */
[----:B------:R-:W-:Y:S01]  /*18b0*/  PLOP3.LUT P4, PT, PT, PT, UP1, 0x80, 0x0 ;  /* 0x000000000000781c */ /* 0x000fe20003f8f018 */
[----:B------:R-:W-:Y:S01]  /*18c0*/  IMAD.IADD R56, R57, 0x1, R54 ;  /* 0x0000000139387824 */ /* 0x000fe200078e0236 */
[----:B------:R-:W-:Y:S01]  /*18d0*/  SEL R59, RZ, 0x10, P6 ;  /* 0x00000010ff3b7807 */ /* 0x000fe20003000000 */
[----:B------:R1:W-:Y:S01]  /*18e0*/  LDGSTS.E.BYPASS.128 [R65+0x20000], desc[UR46][R52.64], P2 ;  /* 0x2000000034417fae */ /* 0x0003e20009101c6e */
[----:B------:R-:W-:Y:S01]  /*18f0*/  ISETP.GE.AND P6, PT, R156, UR8, PT ;  /* 0x000000089c007c0c */ /* 0x000fe2000bfc6270 */
[----:B--2---:R-:W-:Y:S01]  /*1900*/  IMAD.WIDE R48, R163, 0x2, R48 ;  /* 0x00000002a3307825 */ /* 0x004fe200078e0230 */
[----:B------:R-:W-:-:S02]  /*1910*/  ISETP.NE.U32.AND P2, PT, R55, RZ, PT ;  /* 0x000000ff3700720c */ /* 0x000fc40003f45070 */
[----:B------:R-:W-:Y:S01]  /*1920*/  SEL R72, R59, RZ, P4 ;  /* 0x000000ff3b487207 */ /* 0x000fe20002000000 */
[----:B------:R-:W-:Y:S01]  /*1930*/  IMAD.IADD R55, R189, 0x1, R56 ;  /* 0x00000001bd377824 */ /* 0x000fe200078e0238 */
[----:B------:R-:W-:Y:S02]  /*1940*/  PLOP3.LUT P4, PT, PT, PT, UP1, 0x80, 0x0 ;  /* 0x000000000000781c */ /* 0x000fe40003f8f018 */
[----:B------:R-:W-:Y:S01]  /*1950*/  SEL R74, RZ, 0x10, P6 ;  /* 0x00000010ff4a7807 */ /* 0x000fe20003000000 */
[----:B------:R-:W-:Y:S01]  /*1960*/  IMAD.WIDE R54, R55, 0x2, R4 ;  /* 0x0000000237367825 */ /* 0x000fe200078e0204 */
[----:B------:R-:W-:Y:S02]  /*1970*/  ISETP.GE.AND P6, PT, R158, UR8, PT ;  /* 0x000000089e007c0c */ /* 0x000fe4000bfc6270 */
[----:B------:R-:W-:Y:S01]  /*1980*/  IADD3 R59, R189, R56, R57 ;  /* 0x00000038bd3b7210 */ /* 0x000fe20007ffe039 */
[----:B-1----:R-:W-:Y:S01]  /*1990*/  IMAD.WIDE R52, R163, 0x2, R52 ;  /* 0x00000002a3347825 */ /* 0x002fe200078e0234 */
[----:B------:R-:W-:Y:S01]  /*19a0*/  SEL R74, R74, RZ, P4 ;  /* 0x000000ff4a4a7207 */ /* 0x000fe20002000000 */
[----:B------:R1:W-:Y:S01]  /*19b0*/  LDGSTS.E.BYPASS.128 [R63+0x20000], desc[UR46][R54.64], P3 ;  /* 0x20000000363f7fae */ /* 0x0003e20009901c6e */
[----:B------:R-:W-:-:S02]  /*19c0*/  PLOP3.LUT P4, PT, PT, PT, UP1, 0x80, 0x0 ;  /* 0x000000000000781c */ /* 0x000fc40003f8f018 */
[----:B------:R-:W-:Y:S02]  /*19d0*/  SEL R56, RZ, 0x10, P6 ;  /* 0x00000010ff387807 */ /* 0x000fe40003000000 */
[----:B------:R-:W-:Y:S01]  /*19e0*/  ISETP.NE.U32.AND P3, PT, R58, RZ, PT ;  /* 0x000000ff3a00720c */ /* 0x000fe20003f65070 */
[--C-:B------:R-:W-:Y:S01]  /*19f0*/  IMAD.WIDE R58, R59, 0x2, R4.reuse ;  /* 0x000000023b3a7825 */ /* 0x100fe200078e0204 */
[----:B------:R-:W-:Y:S02]  /*1a00*/  SEL R76, R56, RZ, P4 ;  /* 0x000000ff384c7207 */ /* 0x000fe40002000000 */
[----:B------:R-:W-:Y:S01]  /*1a10*/  ISETP.GE.AND P6, PT, R159, UR8, PT ;  /* 0x000000089f007c0c */ /* 0x000fe2000bfc6270 */
[----:B------:R-:W-:Y:S01]  /*1a20*/  IMAD.WIDE R56, R187, 0x2, R4 ;  /* 0x00000002bb387825 */ /* 0x000fe200078e0204 */
[----:B------:R2:W-:Y:S01]  /*1a30*/  LDGSTS.E.BYPASS.128 [R61+0x20000], desc[UR46][R58.64], P5 ;  /* 0x200000003a3d7fae */ /* 0x0005e2000a901c6e */
[----:B------:R-:W-:Y:S02]  /*1a40*/  PLOP3.LUT P4, PT, PT, PT, UP1, 0x80, 0x0 ;  /* 0x000000000000781c */ /* 0x000fe40003f8f018 */
[----:B------:R-:W-:Y:S01]  /*1a50*/  SEL R78, RZ, 0x10, P6 ;  /* 0x00000010ff4e7807 */ /* 0x000fe20003000000 */
[----:B------:R3:W-:Y:S01]  /*1a60*/  LDGSTS.E.BYPASS.128 [R51+0x20000], desc[UR46][R56.64], P1 ;  /* 0x2000000038337fae */ /* 0x0007e20008901c6e */
[----:B------:R-:W-:Y:S01]  /*1a70*/  ISETP.GE.AND P6, PT, R160, UR8, PT ;  /* 0x00000008a0007c0c */ /* 0x000fe2000bfc6270 */
[C---:B-1----:R-:W-:Y:S01]  /*1a80*/  IMAD.WIDE R54, R163.reuse, 0x2, R54 ;  /* 0x00000002a3367825 */ /* 0x042fe200078e0236 */
[----:B------:R-:W-:Y:S01]  /*1a90*/  ISETP.NE.U32.AND P5, PT, R60, RZ, PT ;  /* 0x000000ff3c00720c */ /* 0x000fe20003fa5070 */
[----:B------:R-:W0:Y:S01]  /*1aa0*/  LDGDEPBAR ;  /* 0x00000000000079af */ /* 0x000e220000000000 */
[----:B------:R-:W-:Y:S01]  /*1ab0*/  SEL R78, R78, RZ, P4 ;  /* 0x000000ff4e4e7207 */ /* 0x000fe20002000000 */
[----:B------:R-:W-:Y:S01]  /*1ac0*/  BAR.SYNC.DEFER_BLOCKING 0x0 ;  /* 0x0000000000007b1d */ /* 0x000fe20000010000 */
[----:B------:R-:W-:Y:S01]  /*1ad0*/  PLOP3.LUT P4, PT, PT, PT, UP1, 0x80, 0x0 ;  /* 0x000000000000781c */ /* 0x000fe20003f8f018 */
[----:B--2---:R-:W-:Y:S01]  /*1ae0*/  IMAD.WIDE R58, R163, 0x2, R58 ;  /* 0x00000002a33a7825 */ /* 0x004fe200078e023a */
[----:B------:R-:W-:-:S02]  /*1af0*/  SEL R60, RZ, 0x10, P6 ;  /* 0x00000010ff3c7807 */ /* 0x000fc40003000000 */
[----:B------:R-:W-:Y:S01]  /*1b00*/  ISETP.GE.AND P6, PT, R161, UR8, PT ;  /* 0x00000008a1007c0c */ /* 0x000fe2000bfc6270 */
[----:B---3--:R-:W-:Y:S01]  /*1b10*/  IMAD.WIDE R56, R163, 0x2, R56 ;  /* 0x00000002a3387825 */ /* 0x008fe200078e0238 */
[----:B------:R-:W-:Y:S02]  /*1b20*/  ISETP.NE.U32.AND P1, PT, R62, RZ, PT ;  /* 0x000000ff3e00720c */ /* 0x000fe40003f25070 */
[----:B------:R-:W-:Y:S02]  /*1b30*/  SEL R60, R60, RZ, P4 ;  /* 0x000000ff3c3c7207 */ /* 0x000fe40002000000 */
[----:B------:R-:W-:Y:S02]  /*1b40*/  PLOP3.LUT P4, PT, PT, PT, UP1, 0x80, 0x0 ;  /* 0x000000000000781c */ /* 0x000fe40003f8f018 */
[----:B------:R-:W-:Y:S02]  /*1b50*/  SEL R62, RZ, 0x10, P6 ;  /* 0x00000010ff3e7807 */ /* 0x000fe40003000000 */
[----:B------:R-:W-:-:S02]  /*1b60*/  ISETP.GE.AND P6, PT, R162, UR8, PT ;  /* 0x00000008a2007c0c */ /* 0x000fc4000bfc6270 */
[----:B------:R-:W-:Y:S02]  /*1b70*/  SEL R62, R62, RZ, P4 ;  /* 0x000000ff3e3e7207 */ /* 0x000fe40002000000 */
[----:B------:R-:W-:Y:S01]  /*1b80*/  PLOP3.LUT P4, PT, PT, PT, UP1, 0x80, 0x0 ;  /* 0x000000000000781c */ /* 0x000fe20003f8f018 */
[----:B------:R-:W-:Y:S01]  /*1b90*/  @!PT LDS RZ, [RZ] ;  /* 0x00000000fffff984 */ /* 0x000fe20000000800 */
[----:B------:R-:W-:Y:S01]  /*1ba0*/  @!PT LDS RZ, [RZ] ;  /* 0x00000000fffff984 */ /* 0x000fe20000000800 */
[----:B------:R-:W-:Y:S01]  /*1bb0*/  @!PT LDS RZ, [RZ] ;  /* 0x00000000fffff984 */ /* 0x000fe20000000800 */
[----:B------:R-:W-:Y:S04]  /*1bc0*/  LDGSTS.E.BYPASS.128 [R77+0x8000], desc[UR46][R24.64+0x100], P3 ;  /* 0x08000100184d7fae */ /* 0x000fe80009901c6e */
        /* <DEDUP_REMOVED lines=14> */
[----:B------:R-:W-:Y:S01]  /*1cb0*/  LDGSTS.E.BYPASS.128 [R51+0x8000], desc[UR46][R24.64+0x100], P3 ;  /* 0x0800010018337fae */ /* 0x000fe20009901c6e */
[----:B------:R-:W-:-:S02]  /*1cc0*/  ISETP.NE.U32.AND P3, PT, R64, RZ, PT ;  /* 0x000000ff4000720c */ /* 0x000fc40003f65070 */
[----:B------:R-:W-:Y:S01]  /*1cd0*/  SEL R64, RZ, 0x10, P6 ;  /* 0x00000010ff407807 */ /* 0x000fe20003000000 */
[----:B------:R-:W0:Y:S01]  /*1ce0*/  LDGDEPBAR ;  /* 0x00000000000079af */ /* 0x000e220000000000 */
[----:B------:R-:W-:Y:S02]  /*1cf0*/  ISETP.GE.AND P6, PT, R157, UR8, PT ;  /* 0x000000089d007c0c */ /* 0x000fe4000bfc6270 */
[----:B------:R-:W-:Y:S01]  /*1d00*/  SEL R64, R64, RZ, P4 ;  /* 0x000000ff40407207 */ /* 0x000fe20002000000 */
[----:B------:R1:W-:Y:S01]  /*1d10*/  LDGSTS.E.BYPASS.128 [R77+0x28000], desc[UR46][R32.64], P2 ;  /* 0x28000000204d7fae */ /* 0x0003e20009101c6e */
[----:B------:R-:W-:Y:S02]  /*1d20*/  PLOP3.LUT P4, PT, PT, PT, UP1, 0x80, 0x0 ;  /* 0x000000000000781c */ /* 0x000fe40003f8f018 */
[----:B------:R-:W-:Y:S01]  /*1d30*/  SEL R80, RZ, 0x10, P6 ;  /* 0x00000010ff507807 */ /* 0x000fe20003000000 */
[----:B------:R2:W-:Y:S01]  /*1d40*/  LDGSTS.E.BYPASS.128 [R79+0x28000], desc[UR46][R30.64], P5 ;  /* 0x280000001e4f7fae */ /* 0x0005e2000a901c6e */
[----:B------:R-:W-:-:S02]  /*1d50*/  ISETP.NE.U32.AND P6, PT, R66, RZ, PT ;  /* 0x000000ff4200720c */ /* 0x000fc40003fc5070 */
[----:B------:R-:W-:Y:S01]  /*1d60*/  SEL R80, R80, RZ, P4 ;  /* 0x000000ff50507207 */ /* 0x000fe20002000000 */
[----:B------:R3:W-:Y:S01]  /*1d70*/  LDGSTS.E.BYPASS.128 [R81+0x28000], desc[UR46][R28.64], P1 ;  /* 0x280000001c517fae */ /* 0x0007e20008901c6e */
[----:B------:R-:W-:Y:S02]  /*1d80*/  ISETP.GE.AND P4, PT, R23, UR6, PT ;  /* 0x0000000617007c0c */ /* 0x000fe4000bf86270 */
[----:B------:R-:W-:Y:S01]  /*1d90*/  PLOP3.LUT P2, PT, PT, PT, UP0, 0x80, 0x0 ;  /* 0x000000000000781c */ /* 0x000fe20003f4f008 */
[----:B------:R4:W-:Y:S01]  /*1da0*/  LDGSTS.E.BYPASS.128 [R83+0x28000], desc[UR46][R26.64], P3 ;  /* 0x280000001a537fae */ /* 0x0009e20009901c6e */
[----:B------:R-:W-:Y:S01]  /*1db0*/  SEL R66, RZ, 0x10, P4 ;  /* 0x00000010ff427807 */ /* 0x000fe20002000000 */
[C---:B-1----:R-:W-:Y:S01]  /*1dc0*/  IMAD.WIDE R32, R163.reuse, 0x2, R32 ;  /* 0x00000002a3207825 */ /* 0x042fe200078e0220 */
[----:B------:R-:W-:Y:S02]  /*1dd0*/  ISETP.NE.U32.AND P5, PT, R68, RZ, PT ;  /* 0x000000ff4400720c */ /* 0x000fe40003fa5070 */
[----:B------:R-:W-:Y:S01]  /*1de0*/  SEL R66, R66, RZ, P2 ;  /* 0x000000ff42427207 */ /* 0x000fe20001000000 */
[----:B------:R1:W-:Y:S01]  /*1df0*/  LDGSTS.E.BYPASS.128 [R85+0x28000], desc[UR46][R40.64], P6 ;  /* 0x2800000028557fae */ /* 0x0003e2000b101c6e */
[----:B------:R-:W-:Y:S01]  /*1e00*/  ISETP.NE.U32.AND P2, PT, R70, RZ, PT ;  /* 0x000000ff4600720c */ /* 0x000fe20003f45070 */
[----:B--2---:R-:W-:Y:S01]  /*1e10*/  IMAD.WIDE R30, R163, 0x2, R30 ;  /* 0x00000002a31e7825 */ /* 0x004fe200078e021e */
[----:B------:R-:W-:-:S02]  /*1e20*/  ISETP.NE.U32.AND P3, PT, R72, RZ, PT ;  /* 0x000000ff4800720c */ /* 0x000fc40003f65070 */
[----:B------:R-:W-:Y:S01]  /*1e30*/  ISETP.NE.U32.AND P6, PT, R74, RZ, PT ;  /* 0x000000ff4a00720c */ /* 0x000fe20003fc5070 */
[C---:B---3--:R-:W-:Y:S01]  /*1e40*/  IMAD.WIDE R28, R163.reuse, 0x2, R28 ;  /* 0x00000002a31c7825 */ /* 0x048fe200078e021c */
[----:B------:R-:W-:Y:S02]  /*1e50*/  ISETP.NE.U32.AND P1, PT, R66, RZ, PT ;  /* 0x000000ff4200720c */ /* 0x000fe40003f25070 */
[----:B------:R-:W-:Y:S01]  /*1e60*/  ISETP.NE.U32.AND P4, PT, R80, RZ, PT ;  /* 0x000000ff5000720c */ /* 0x000fe20003f85070 */
[----:B------:R2:W-:Y:S01]  /*1e70*/  LDGSTS.E.BYPASS.128 [R87+0x28000], desc[UR46][R36.64], P5 ;  /* 0x2800000024577fae */ /* 0x0005e2000a901c6e */
[----:B------:R-:W-:Y:S01]  /*1e80*/  ISETP.NE.U32.AND P5, PT, R76, RZ, PT ;  /* 0x000000ff4c00720c */ /* 0x000fe20003fa5070 */
[C---:B----4-:R-:W-:Y:S02]  /*1e90*/  IMAD.WIDE R26, R163.reuse, 0x2, R26 ;  /* 0x00000002a31a7825 */ /* 0x050fe400078e021a */
[----:B------:R3:W-:Y:S01]  /*1ea0*/  LDGSTS.E.BYPASS.128 [R89+0x28000], desc[UR46][R34.64], P2 ;  /* 0x2800000022597fae */ /* 0x0007e20009101c6e */
[----:B------:R-:W-:Y:S01]  /*1eb0*/  ISETP.GE.AND P2, PT, R152, UR6, PT ;  /* 0x0000000698007c0c */ /* 0x000fe2000bf46270 */
[----:B-1----:R-:W-:-:S02]  /*1ec0*/  IMAD.WIDE R40, R163, 0x2, R40 ;  /* 0x00000002a3287825 */ /* 0x002fc400078e0228 */
[----:B------:R1:W-:Y:S01]  /*1ed0*/  LDGSTS.E.BYPASS.128 [R73+0x28000], desc[UR46][R38.64], P0 ;  /* 0x2800000026497fae */ /* 0x0003e20008101c6e */
[----:B------:R-:W-:Y:S02]  /*1ee0*/  ISETP.NE.U32.AND P0, PT, R78, RZ, PT ;  /* 0x000000ff4e00720c */ /* 0x000fe40003f05070 */
[----:B------:R-:W-:Y:S01]  /*1ef0*/  SEL R66, RZ, 0x10, P2 ;  /* 0x00000010ff427807 */ /* 0x000fe20001000000 */
[----:B------:R4:W-:Y:S01]  /*1f00*/  LDGSTS.E.BYPASS.128 [R75+0x28000], desc[UR46][R42.64], P3 ;  /* 0x280000002a4b7fae */ /* 0x0009e20009901c6e */
[----:B------:R-:W-:Y:S01]  /*1f10*/  ISETP.NE.U32.AND P2, PT, R60, RZ, PT ;  /* 0x000000ff3c00720c */ /* 0x000fe20003f45070 */
[C---:B--2---:R-:W-:Y:S01]  /*1f20*/  IMAD.WIDE R36, R163.reuse, 0x2, R36 ;  /* 0x00000002a3247825 */ /* 0x044fe200078e0224 */
[----:B------:R-:W-:Y:S01]  /*1f30*/  PLOP3.LUT P3, PT, PT, PT, UP0, 0x80, 0x0 ;  /* 0x000000000000781c */ /* 0x000fe20003f6f008 */
[----:B------:R2:W-:Y:S01]  /*1f40*/  LDGSTS.E.BYPASS.128 [R71+0x28000], desc[UR46][R44.64], P6 ;  /* 0x280000002c477fae */ /* 0x0005e2000b101c6e */
[----:B------:R-:W-:Y:S01]  /*1f50*/  ISETP.GE.AND P6, PT, R190, UR6, PT ;  /* 0x00000006be007c0c */ /* 0x000fe2000bfc6270 */
[C---:B---3--:R-:W-:Y:S01]  /*1f60*/  IMAD.WIDE R34, R163.reuse, 0x2, R34 ;  /* 0x00000002a3227825 */ /* 0x048fe200078e0222 */
[----:B------:R-:W-:Y:S01]  /*1f70*/  SEL R66, R66, RZ, P3 ;  /* 0x000000ff42427207 */ /* 0x000fe20001800000 */
[----:B------:R3:W-:Y:S01]  /*1f80*/  LDGSTS.E.BYPASS.128 [R69+0x28000], desc[UR46][R46.64], P5 ;  /* 0x280000002e457fae */ /* 0x0007e2000a901c6e */
[----:B------:R-:W-:Y:S01]  /*1f90*/  ISETP.NE.U32.AND P5, PT, R62, RZ, PT ;  /* 0x000000ff3e00720c */ /* 0x000fe20003fa5070 */
[C---:B-1----:R-:W-:Y:S01]  /*1fa0*/  IMAD.WIDE R38, R163.reuse, 0x2, R38 ;  /* 0x00000002a3267825 */ /* 0x042fe200078e0226 */
[----:B------:R-:W-:Y:S01]  /*1fb0*/  PLOP3.LUT P3, PT, PT, PT, UP0, 0x80, 0x0 ;  /* 0x000000000000781c */ /* 0x000fe20003f6f008 */
[----:B------:R1:W-:Y:S01]  /*1fc0*/  LDGSTS.E.BYPASS.128 [R67+0x28000], desc[UR46][R48.64], P0 ;  /* 0x2800000030437fae */ /* 0x0003e20008101c6e */
[----:B------:R-:W-:Y:S01]  /*1fd0*/  ISETP.NE.U32.AND P0, PT, R64, RZ, PT ;  /* 0x000000ff4000720c */ /* 0x000fe20003f05070 */
[C---:B----4-:R-:W-:Y:S01]  /*1fe0*/  IMAD.WIDE R42, R163.reuse, 0x2, R42 ;  /* 0x00000002a32a7825 */ /* 0x050fe200078e022a */
[----:B------:R-:W-:Y:S01]  /*1ff0*/  SEL R60, RZ, 0x10, P6 ;  /* 0x00000010ff3c7807 */ /* 0x000fe20003000000 */
[----:B------:R4:W-:Y:S01]  /*2000*/  LDGSTS.E.BYPASS.128 [R65+0x28000], desc[UR46][R52.64], P2 ;  /* 0x2800000034417fae */ /* 0x0009e20009101c6e */
[----:B------:R-:W-:Y:S01]  /*2010*/  ISETP.GE.AND P6, PT, R192, UR6, PT ;  /* 0x00000006c0007c0c */ /* 0x000fe2000bfc6270 */
[----:B--2---:R-:W-:Y:S01]  /*2020*/  IMAD.WIDE R44, R163, 0x2, R44 ;  /* 0x00000002a32c7825 */ /* 0x004fe200078e022c */
[----:B------:R-:W-:-:S02]  /*2030*/  SEL R62, R60, RZ, P3 ;  /* 0x000000ff3c3e7207 */ /* 0x000fc40001800000 */
[----:B------:R-:W-:Y:S01]  /*2040*/  PLOP3.LUT P3, PT, PT, PT, UP0, 0x80, 0x0 ;  /* 0x000000000000781c */ /* 0x000fe20003f6f008 */
[----:B------:R2:W-:Y:S01]  /*2050*/  LDGSTS.E.BYPASS.128 [R63+0x28000], desc[UR46][R54.64], P5 ;  /* 0x28000000363f7fae */ /* 0x0005e2000a901c6e */
[----:B------:R-:W-:Y:S01]  /*2060*/  SEL R60, RZ, 0x10, P6 ;  /* 0x00000010ff3c7807 */ /* 0x000fe20003000000 */
[C---:B---3--:R-:W-:Y:S01]  /*2070*/  IMAD.WIDE R46, R163.reuse, 0x2, R46 ;  /* 0x00000002a32e7825 */ /* 0x048fe200078e022e */
[----:B------:R-:W-:Y:S01]  /*2080*/  ISETP.GE.AND P6, PT, R194, UR6, PT ;  /* 0x00000006c2007c0c */ /* 0x000fe2000bfc6270 */
[----:B------:R3:W-:Y:S01]  /*2090*/  LDGSTS.E.BYPASS.128 [R61+0x28000], desc[UR46][R58.64], P0 ;  /* 0x280000003a3d7fae */ /* 0x0007e20008101c6e */
[----:B------:R-:W-:Y:S01]  /*20a0*/  SEL R64, R60, RZ, P3 ;  /* 0x000000ff3c407207 */ /* 0x000fe20001800000 */
[----:B-1----:R-:W-:Y:S01]  /*20b0*/  IMAD.WIDE R48, R163, 0x2, R48 ;  /* 0x00000002a3307825 */ /* 0x002fe200078e0230 */
[----:B------:R-:W-:Y:S01]  /*20c0*/  ISETP.GE.AND P3, PT, R7, UR6, PT ;  /* 0x0000000607007c0c */ /* 0x000fe2000bf66270 */
[----:B------:R1:W-:Y:S01]  /*20d0*/  LDGSTS.E.BYPASS.128 [R51+0x28000], desc[UR46][R56.64], P4 ;  /* 0x2800000038337fae */ /* 0x0003e2000a101c6e */
[----:B------:R-:W-:Y:S01]  /*20e0*/  SEL R68, RZ, 0x10, P6 ;  /* 0x00000010ff447807 */ /* 0x000fe20003000000 */
[C---:B----4-:R-:W-:Y:S01]  /*20f0*/  IMAD.WIDE R52, R163.reuse, 0x2, R52 ;  /* 0x00000002a3347825 */ /* 0x050fe200078e0234 */
[----:B------:R-:W-:Y:S01]  /*2100*/  PLOP3.LUT P6, PT, PT, PT, UP0, 0x80, 0x0 ;  /* 0x000000000000781c */ /* 0x000fe20003fcf008 */
[----:B------:R-:W0:Y:S01]  /*2110*/  LDGDEPBAR ;  /* 0x00000000000079af */ /* 0x000e220000000000 */
[----:B------:R-:W-:Y:S01]  /*2120*/  SEL R60, RZ, 0x10, P3 ;  /* 0x00000010ff3c7807 */ /* 0x000fe20001800000 */
[C---:B--2---:R-:W-:Y:S01]  /*2130*/  IMAD.WIDE R54, R163.reuse, 0x2, R54 ;  /* 0x00000002a3367825 */ /* 0x044fe200078e0236 */
[----:B------:R-:W-:Y:S02]  /*2140*/  BAR.SYNC.DEFER_BLOCKING 0x0 ;  /* 0x0000000000007b1d */ /* 0x000fe40000010000 */
[----:B------:R-:W-:Y:S01]  /*2150*/  SEL R60, R60, RZ, P6 ;  /* 0x000000ff3c3c7207 */ /* 0x000fe20003000000 */
[----:B---3--:R-:W-:Y:S01]  /*2160*/  IMAD.WIDE R58, R163, 0x2, R58 ;  /* 0x00000002a33a7825 */ /* 0x008fe200078e023a */
[----:B------:R-:W-:-:S02]  /*2170*/  ISETP.NE.U32.AND P2, PT, R66, RZ, PT ;  /* 0x000000ff4200720c */ /* 0x000fc40003f45070 */
[----:B------:R-:W-:Y:S01]  /*2180*/  ISETP.NE.U32.AND P5, PT, R60, RZ, PT ;  /* 0x000000ff3c00720c */ /* 0x000fe20003fa5070 */
[----:B-1----:R-:W-:Y:S01]  /*2190*/  IMAD.WIDE R56, R163, 0x2, R56 ;  /* 0x00000002a3387825 */ /* 0x002fe200078e0238 */
[----:B------:R-:W-:Y:S02]  /*21a0*/  ISETP.NE.U32.AND P0, PT, R62, RZ, PT ;  /* 0x000000ff3e00720c */ /* 0x000fe40003f05070 */
[----:B------:R-:W-:Y:S02]  /*21b0*/  ISETP.NE.U32.AND P4, PT, R64, RZ, PT ;  /* 0x000000ff4000720c */ /* 0x000fe40003f85070 */
[----:B------:R-:W-:Y:S02]  /*21c0*/  PLOP3.LUT P3, PT, PT, PT, UP0, 0x80, 0x0 ;  /* 0x000000000000781c */ /* 0x000fe40003f6f008 */
[----:B------:R-:W-:Y:S02]  /*21d0*/  ISETP.GE.AND P6, PT, R196, UR6, PT ;  /* 0x00000006c4007c0c */ /* 0x000fe4000bfc6270 */
[----:B------:R-:W-:-:S02]  /*21e0*/  SEL R68, R68, RZ, P3 ;  /* 0x000000ff44447207 */ /* 0x000fc40001800000 */
[----:B------:R-:W-:Y:S02]  /*21f0*/  PLOP3.LUT P3, PT, PT, PT, UP0, 0x80, 0x0 ;  /* 0x000000000000781c */ /* 0x000fe40003f6f008 */
[----:B------:R-:W-:Y:S02]  /*2200*/  SEL R60, RZ, 0x10, P6 ;  /* 0x00000010ff3c7807 */ /* 0x000fe40003000000 */
[----:B------:R-:W-:Y:S02]  /*2210*/  ISETP.GE.AND P6, PT, R153, UR6, PT ;  /* 0x0000000699007c0c */ /* 0x000fe4000bfc6270 */
[----:B------:R-:W-:Y:S01]  /*2220*/  SEL R60, R60, RZ, P3 ;  /* 0x000000ff3c3c7207 */ /* 0x000fe20001800000 */
[----:B------:R-:W-:Y:S01]  /*2230*/  @!PT LDS RZ, [RZ] ;  /* 0x00000000fffff984 */ /* 0x000fe20000000800 */
[----:B------:R-:W-:Y:S01]  /*2240*/  @!PT LDS RZ, [RZ] ;  /* 0x00000000fffff984 */ /* 0x000fe20000000800 */
[----:B------:R-:W-:Y:S01]  /*2250*/  @!PT LDS RZ, [RZ] ;  /* 0x00000000fffff984 */ /* 0x000fe20000000800 */
[----:B------:R-:W-:Y:S01]  /*2260*/  LDGSTS.E.BYPASS.128 [R77+0x10000], desc[UR46][R24.64+0x200], P5 ;  /* 0x10000200184d7fae */ /* 0x000fe2000a901c6e */
[----:B------:R-:W-:Y:S02]  /*2270*/  PLOP3.LUT P3, PT, PT, PT, UP0, 0x80, 0x0 ;  /* 0x000000000000781c */ /* 0x000fe40003f6f008 */
[----:B------:R-:W-:Y:S01]  /*2280*/  SEL R62, RZ, 0x10, P6 ;  /* 0x00000010ff3e7807 */ /* 0x000fe20003000000 */
[----:B------:R-:W-:Y:S01]  /*2290*/  LDGSTS.E.BYPASS.128 [R79+0x10000], desc[UR46][R24.64+0x200], P5 ;  /* 0x10000200184f7fae */ /* 0x000fe2000a901c6e */
[----:B------:R-:W-:-:S02]  /*22a0*/  ISETP.NE.U32.AND P6, PT, R68, RZ, PT ;  /* 0x000000ff4400720c */ /* 0x000fc40003fc5070 */
[----:B------:R-:W-:Y:S01]  /*22b0*/  SEL R62, R62, RZ, P3 ;  /* 0x000000ff3e3e7207 */ /* 0x000fe20001800000 */
[----:B------:R-:W-:Y:S01]  /*22c0*/  LDGSTS.E.BYPASS.128 [R81+0x10000], desc[UR46][R24.64+0x200], P5 ;  /* 0x1000020018517fae */ /* 0x000fe2000a901c6e */
[----:B------:R-:W-:Y:S01]  /*22d0*/  ISETP.NE.U32.AND P3, PT, R60, RZ, PT ;  /* 0x000000ff3c00720c */ /* 0x000fe20003f65070 */
[----:B------:R-:W-:Y:S02]  /*22e0*/  IMAD.SHL.U32 R60, R0, 0x40, RZ ;  /* 0x00000040003c7824 */ /* 0x000fe400078e00ff */
        /* <DEDUP_REMOVED lines=12> */
[----:B------:R1:W-:Y:S01]  /*23b0*/  LDGSTS.E.BYPASS.128 [R51+0x10000], desc[UR46][R24.64+0x200], P5 ;  /* 0x1000020018337fae */ /* 0x0003e2000a901c6e */
[----:B------:R-:W-:-:S03]  /*23c0*/  ISETP.NE.U32.AND P5, PT, R62, RZ, PT ;  /* 0x000000ff3e00720c */ /* 0x000fc60003fa5070 */
[----:B------:R-:W0:Y:S04]  /*23d0*/  LDGDEPBAR ;  /* 0x00000000000079af */ /* 0x000e280000000000 */
[----:B------:R2:W-:Y:S01]  /*23e0*/  LDGSTS.E.BYPASS.128 [R77+0x30000], desc[UR46][R32.64], P2 ;  /* 0x30000000204d7fae */ /* 0x0005e20009101c6e */
[----:B------:R-:W-:-:S03]  /*23f0*/  PLOP3.LUT P2, PT, PT, PT, UP0, 0x80, 0x0 ;  /* 0x000000000000781c */ /* 0x000fc60003f4f008 */
[----:B------:R3:W-:Y:S01]  /*2400*/  LDGSTS.E.BYPASS.128 [R79+0x30000], desc[UR46][R30.64], P0 ;  /* 0x300000001e4f7fae */ /* 0x0007e20008101c6e */
[----:B------:R-:W-:-:S03]  /*2410*/  ISETP.GE.AND P0, PT, R154, UR6, PT ;  /* 0x000000069a007c0c */ /* 0x000fc6000bf06270 */
[----:B------:R-:W-:Y:S01]  /*2420*/  LDGSTS.E.BYPASS.128 [R81+0x30000], desc[UR46][R28.64], P4 ;  /* 0x300000001c517fae */ /* 0x000fe2000a101c6e */
[----:B------:R-:W-:Y:S02]  /*2430*/  ISETP.GE.AND P4, PT, R157, UR6, PT ;  /* 0x000000069d007c0c */ /* 0x000fe4000bf86270 */
[----:B-1----:R-:W-:Y:S01]  /*2440*/  SEL R24, RZ, 0x10, P0 ;  /* 0x00000010ff187807 */ /* 0x002fe20000000000 */
[----:B------:R1:W-:Y:S01]  /*2450*/  LDGSTS.E.BYPASS.128 [R83+0x30000], desc[UR46][R26.64], P6 ;  /* 0x300000001a537fae */ /* 0x0003e2000b101c6e */
[----:B------:R-:W-:Y:S02]  /*2460*/  PLOP3.LUT P0, PT, PT, PT, UP0, 0x80, 0x0 ;  /* 0x000000000000781c */ /* 0x000fe40003f0f008 */
[----:B--2---:R-:W-:Y:S02]  /*2470*/  CS2R R32, SRZ ;  /* 0x0000000000207805 */ /* 0x004fe4000001ff00 */
[----:B------:R-:W-:Y:S01]  /*2480*/  SEL R25, RZ, 0x10, P4 ;  /* 0x00000010ff197807 */ /* 0x000fe20002000000 */
[----:B------:R2:W-:Y:S01]  /*2490*/  LDGSTS.E.BYPASS.128 [R85+0x30000], desc[UR46][R40.64], P3 ;  /* 0x3000000028557fae */ /* 0x0005e20009901c6e */
[----:B------:R-:W-:-:S02]  /*24a0*/  ISETP.GE.AND P4, PT, R155, UR6, PT ;  /* 0x000000069b007c0c */ /* 0x000fc4000bf86270 */
[----:B------:R-:W-:Y:S02]  /*24b0*/  CS2R R76, SRZ ;  /* 0x00000000004c7805 */ /* 0x000fe4000001ff00 */
[----:B------:R-:W-:Y:S01]  /*24c0*/  SEL R24, R24, RZ, P2 ;  /* 0x000000ff18187207 */ /* 0x000fe20001000000 */
[----:B------:R4:W-:Y:S01]  /*24d0*/  LDGSTS.E.BYPASS.128 [R87+0x30000], desc[UR46][R36.64], P5 ;  /* 0x3000000024577fae */ /* 0x0009e2000a901c6e */
[----:B---3--:R-:W-:Y:S02]  /*24e0*/  SEL R30, R25, RZ, P0 ;  /* 0x000000ff191e7207 */ /* 0x008fe40000000000 */
[----:B------:R-:W-:Y:S02]  /*24f0*/  CS2R R78, SRZ ;  /* 0x00000000004e7805 */ /* 0x000fe4000001ff00 */
[----:B------:R-:W-:Y:S01]  /*2500*/  SEL R25, RZ, 0x10, P4 ;  /* 0x00000010ff197807 */ /* 0x000fe20002000000 */
[----:B-1----:R-:W-:Y:S01]  /*2510*/  IMAD.MOV R27, RZ, RZ, -R172 ;  /* 0x000000ffff1b7224 */ /* 0x002fe200078e0aac */
[----:B------:R-:W-:-:S02]  /*2520*/  ISETP.NE.U32.AND P4, PT, R24, RZ, PT ;  /* 0x000000ff1800720c */ /* 0x000fc40003f85070 */
[----:B------:R-:W-:Y:S02]  /*2530*/  CS2R R80, SRZ ;  /* 0x0000000000507805 */ /* 0x000fe4000001ff00 */
[----:B------:R-:W-:Y:S02]  /*2540*/  PLOP3.LUT P2, PT, PT, PT, UP0, 0x80, 0x0 ;  /* 0x000000000000781c */ /* 0x000fe40003f4f008 */
[----:B--2---:R-:W-:Y:S02]  /*2550*/  CS2R R40, SRZ ;  /* 0x0000000000287805 */ /* 0x004fe4000001ff00 */
[----:B------:R-:W-:Y:S02]  /*2560*/  ISETP.GE.AND P3, PT, R156, UR6, PT ;  /* 0x000000069c007c0c */ /* 0x000fe4000bf66270 */
[----:B------:R-:W-:Y:S02]  /*2570*/  CS2R R82, SRZ ;  /* 0x0000000000527805 */ /* 0x000fe4000001ff00 */
[----:B------:R-:W-:-:S02]  /*2580*/  SEL R25, R25, RZ, P2 ;  /* 0x000000ff19197207 */ /* 0x000fc40001000000 */
[----:B----4-:R-:W-:Y:S02]  /*2590*/  CS2R R36, SRZ ;  /* 0x0000000000247805 */ /* 0x010fe4000001ff00 */
[----:B------:R-:W-:Y:S02]  /*25a0*/  ISETP.GE.AND P5, PT, R158, UR6, PT ;  /* 0x000000069e007c0c */ /* 0x000fe4000bfa6270 */
[----:B------:R-:W-:Y:S02]  /*25b0*/  CS2R R84, SRZ ;  /* 0x0000000000547805 */ /* 0x000fe4000001ff00 */
[----:B------:R-:W-:Y:S02]  /*25c0*/  SEL R24, RZ, 0x10, P3 ;  /* 0x00000010ff187807 */ /* 0x000fe40001800000 */
[----:B------:R-:W-:Y:S02]  /*25d0*/  CS2R R86, SRZ ;  /* 0x0000000000567805 */ /* 0x000fe4000001ff00 */
[----:B------:R-:W-:Y:S01]  /*25e0*/  ISETP.NE.U32.AND P2, PT, R25, RZ, PT ;  /* 0x000000ff1900720c */ /* 0x000fe20003f45070 */
[----:B------:R1:W-:Y:S01]  /*25f0*/  LDGSTS.E.BYPASS.128 [R89+0x30000], desc[UR46][R34.64], P4 ;  /* 0x3000000022597fae */ /* 0x0003e2000a101c6e */
[----:B------:R-:W-:-:S02]  /*2600*/  PLOP3.LUT P4, PT, PT, PT, UP0, 0x80, 0x0 ;  /* 0x000000000000781c */ /* 0x000fc40003f8f008 */
[----:B------:R-:W-:Y:S01]  /*2610*/  PLOP3.LUT P3, PT, PT, PT, UP0, 0x80, 0x0 ;  /* 0x000000000000781c */ /* 0x000fe20003f6f008 */
[----:B------:R2:W-:Y:S01]  /*2620*/  LDGSTS.E.BYPASS.128 [R73+0x30000], desc[UR46][R38.64], P1 ;  /* 0x3000000026497fae */ /* 0x0005e20008901c6e */
[----:B------:R-:W-:Y:S02]  /*2630*/  SEL R25, RZ, 0x10, P5 ;  /* 0x00000010ff197807 */ /* 0x000fe40002800000 */
[----:B------:R-:W-:Y:S02]  /*2640*/  ISETP.GE.AND P6, PT, R159, UR6, PT ;  /* 0x000000069f007c0c */ /* 0x000fe4000bfc6270 */
[----:B------:R-:W-:Y:S02]  /*2650*/  SEL R24, R24, RZ, P4 ;  /* 0x000000ff18187207 */ /* 0x000fe40002000000 */
[----:B------:R-:W-:Y:S01]  /*2660*/  ISETP.GE.AND P5, PT, R160, UR6, PT ;  /* 0x00000006a0007c0c */ /* 0x000fe2000bfa6270 */
[----:B------:R3:W-:Y:S01]  /*2670*/  LDGSTS.E.BYPASS.128 [R75+0x30000], desc[UR46][R42.64], P2 ;  /* 0x300000002a4b7fae */ /* 0x0007e20009101c6e */
[----:B------:R-:W-:-:S02]  /*2680*/  SEL R25, R25, RZ, P3 ;  /* 0x000000ff19197207 */ /* 0x000fc40001800000 */
[----:B-1----:R-:W-:Y:S02]  /*2690*/  CS2R R88, SRZ ;  /* 0x0000000000587805 */ /* 0x002fe4000001ff00 */
[----:B------:R-:W-:Y:S02]  /*26a0*/  SEL R26, RZ, 0x10, P6 ;  /* 0x00000010ff1a7807 */ /* 0x000fe40003000000 */
[----:B------:R-:W-:Y:S02]  /*26b0*/  CS2R R34, SRZ ;  /* 0x0000000000227805 */ /* 0x000fe4000001ff00 */
[----:B------:R-:W-:Y:S02]  /*26c0*/  ISETP.NE.U32.AND P3, PT, R24, RZ, PT ;  /* 0x000000ff1800720c */ /* 0x000fe40003f65070 */
[----:B--2---:R-:W-:Y:S02]  /*26d0*/  CS2R R38, SRZ ;  /* 0x0000000000267805 */ /* 0x004fe4000001ff00 */
[----:B------:R-:W-:-:S02]  /*26e0*/  PLOP3.LUT P6, PT, PT, PT, UP0, 0x80, 0x0 ;  /* 0x000000000000781c */ /* 0x000fc40003fcf008 */
[----:B------:R-:W-:Y:S02]  /*26f0*/  CS2R R72, SRZ ;  /* 0x0000000000487805 */ /* 0x000fe4000001ff00 */
[----:B------:R-:W-:Y:S02]  /*2700*/  SEL R24, RZ, 0x10, P5 ;  /* 0x00000010ff187807 */ /* 0x000fe40002800000 */
[----:B------:R-:W-:Y:S01]  /*2710*/  ISETP.NE.U32.AND P5, PT, R25, RZ, PT ;  /* 0x000000ff1900720c */ /* 0x000fe20003fa5070 */
[----:B------:R-:W-:Y:S01]  /*2720*/  IMAD.MOV.U32 R25, RZ, RZ, -0x8 ;  /* 0xfffffff8ff197424 */ /* 0x000fe200078e00ff */
[----:B------:R-:W-:Y:S02]  /*2730*/  PLOP3.LUT P4, PT, PT, PT, UP0, 0x80, 0x0 ;  /* 0x000000000000781c */ /* 0x000fe40003f8f008 */
[----:B---3--:R-:W-:Y:S02]  /*2740*/  CS2R R42, SRZ ;  /* 0x00000000002a7805 */ /* 0x008fe4000001ff00 */
[----:B------:R-:W-:Y:S01]  /*2750*/  SEL R24, R24, RZ, P6 ;  /* 0x000000ff18187207 */ /* 0x000fe20003000000 */
[----:B------:R-:W-:Y:S01]  /*2760*/  IMAD R25, R174, R25, 0x1 ;  /* 0x00000001ae197424 */ /* 0x000fe200078e0219 */
[----:B------:R-:W-:Y:S01]  /*2770*/  ISETP.GE.AND P6, PT, R161, UR6, PT ;  /* 0x00000006a1007c0c */ /* 0x000fe2000bfc6270 */
[----:B------:R1:W-:Y:S01]  /*2780*/  LDGSTS.E.BYPASS.128 [R71+0x30000], desc[UR46][R44.64], P3 ;  /* 0x300000002c477fae */ /* 0x0003e20009901c6e */
[----:B------:R-:W-:-:S02]  /*2790*/  SEL R26, R26, RZ, P4 ;  /* 0x000000ff1a1a7207 */ /* 0x000fc40002000000 */
[----:B------:R-:W-:Y:S02]  /*27a0*/  CS2R R74, SRZ ;  /* 0x00000000004a7805 */ /* 0x000fe4000001ff00 */
[----:B------:R-:W-:Y:S02]  /*27b0*/  ISETP.NE.U32.AND P1, PT, R24, RZ, PT ;  /* 0x000000ff1800720c */ /* 0x000fe40003f25070 */
[----:B------:R-:W-:Y:S01]  /*27c0*/  PLOP3.LUT P2, PT, PT, PT, UP0, 0x80, 0x0 ;  /* 0x000000000000781c */ /* 0x000fe20003f4f008 */
[----:B------:R2:W-:Y:S01]  /*27d0*/  LDGSTS.E.BYPASS.128 [R69+0x30000], desc[UR46][R46.64], P5 ;  /* 0x300000002e457fae */ /* 0x0005e2000a901c6e */
[----:B------:R-:W-:Y:S02]  /*27e0*/  SEL R24, RZ, 0x10, P6 ;  /* 0x00000010ff187807 */ /* 0x000fe40003000000 */
[----:B------:R-:W-:Y:S02]  /*27f0*/  ISETP.GE.AND P6, PT, R162, UR6, PT ;  /* 0x00000006a2007c0c */ /* 0x000fe4000bfc6270 */
[----:B------:R-:W-:-:S02]  /*2800*/  ISETP.NE.U32.AND P4, PT, R26, RZ, PT ;  /* 0x000000ff1a00720c */ /* 0x000fc40003f85070 */
[----:B-1----:R-:W-:Y:S02]  /*2810*/  CS2R R44, SRZ ;  /* 0x00000000002c7805 */ /* 0x002fe4000001ff00 */
[----:B------:R-:W-:Y:S02]  /*2820*/  SEL R24, R24, RZ, P2 ;  /* 0x000000ff18187207 */ /* 0x000fe40001000000 */
[----:B------:R-:W-:Y:S02]  /*2830*/  CS2R R70, SRZ ;  /* 0x0000000000467805 */ /* 0x000fe4000001ff00 */
[----:B------:R-:W-:Y:S02]  /*2840*/  VIMNMX R26, R25, 0x8, PT ;  /* 0x00000008191a7848 */ /* 0x000fe40003fe0100 */
[----:B------:R-:W-:Y:S01]  /*2850*/  PLOP3.LUT P2, PT, PT, PT, UP0, 0x80, 0x0 ;  /* 0x000000000000781c */ /* 0x000fe20003f4f008 */
[----:B------:R-:W-:Y:S01]  /*2860*/  UISETP.GE.AND UP0, UPT, UR4, 0x80, UPT ;  /* 0x000000800400788c */ /* 0x000fe2000bf06270 */
[----:B------:R-:W-:Y:S01]  /*2870*/  SEL R25, RZ, 0x10, P6 ;  /* 0x00000010ff197807 */ /* 0x000fe20003000000 */
[----:B------:R-:W-:Y:S01]  /*2880*/  IMAD R27, R26, R27, R50 ;  /* 0x0000001b1a1b7224 */ /* 0x000fe200078e0232 */
[----:B------:R-:W-:-:S02]  /*2890*/  ISETP.NE.U32.AND P6, PT, R24, RZ, PT ;  /* 0x000000ff1800720c */ /* 0x000fc40003fc5070 */
[----:B--2---:R-:W-:Y:S02]  /*28a0*/  CS2R R46, SRZ ;  /* 0x00000000002e7805 */ /* 0x004fe4000001ff00 */
[----:B------:R-:W-:Y:S01]  /*28b0*/  SEL R25, R25, RZ, P2 ;  /* 0x000000ff19197207 */ /* 0x000fe20001000000 */
[----:B------:R1:W-:Y:S01]  /*28c0*/  LDGSTS.E.BYPASS.128 [R67+0x30000], desc[UR46][R48.64], P4 ;  /* 0x3000000030437fae */ /* 0x0003e2000a101c6e */
[----:B------:R-:W-:Y:S01]  /*28d0*/  ISETP.NE.U32.AND P0, PT, R30, RZ, PT ;  /* 0x000000ff1e00720c */ /* 0x000fe20003f05070 */
[----:B------:R-:W-:Y:S01]  /*28e0*/  IMAD R174, R174, 0x8, R27 ;  /* 0x00000008aeae7824 */ /* 0x000fe200078e021b */
[----:B------:R-:W-:Y:S01]  /*28f0*/  ISETP.NE.U32.AND P2, PT, R25, RZ, PT ;  /* 0x000000ff1900720c */ /* 0x000fe20003f45070 */
[----:B------:R2:W-:Y:S01]  /*2900*/  LDGSTS.E.BYPASS.128 [R65+0x30000], desc[UR46][R52.64], P1 ;  /* 0x3000000034417fae */ /* 0x0005e20008901c6e */
[----:B------:R-:W-:Y:S02]  /*2910*/  LOP3.LUT R28, R0, 0x8, RZ, 0xc0, !PT ;  /* 0x00000008001c7812 */ /* 0x000fe400078ec0ff */
[----:B------:R-:W-:-:S02]  /*2920*/  CS2R R24, SRZ ;  /* 0x0000000000187805 */ /* 0x000fc4000001ff00 */
[----:B------:R-:W-:Y:S02]  /*2930*/  LOP3.LUT R31, R60, 0x1800, RZ, 0xc0, !PT ;  /* 0x000018003c1f7812 */ /* 0x000fe400078ec0ff */
[----:B------:R-:W-:Y:S02]  /*2940*/  CS2R R26, SRZ ;  /* 0x00000000001a7805 */ /* 0x000fe4000001ff00 */
[----:B------:R-:W-:Y:S01]  /*2950*/  CS2R R68, SRZ ;  /* 0x0000000000447805 */ /* 0x000fe2000001ff00 */
[----:B------:R3:W-:Y:S01]  /*2960*/  LDGSTS.E.BYPASS.128 [R63+0x30000], desc[UR46][R54.64], P6 ;  /* 0x30000000363f7fae */ /* 0x0007e2000b101c6e */
[----:B------:R-:W-:Y:S01]  /*2970*/  IMAD.SHL.U32 R29, R28, 0x8, RZ ;  /* 0x000000081c1d7824 */ /* 0x000fe200078e00ff */
[----:B-1----:R-:W-:Y:S01]  /*2980*/  CS2R R48, SRZ ;  /* 0x0000000000307805 */ /* 0x002fe2000001ff00 */
[----:B------:R-:W-:Y:S01]  /*2990*/  IMAD.IADD R164, R164, 0x1, R31 ;  /* 0x00000001a4a47824 */ /* 0x000fe200078e021f */
[----:B------:R-:W-:Y:S02]  /*29a0*/  CS2R R30, SRZ ;  /* 0x00000000001e7805 */ /* 0x000fe4000001ff00 */
[----:B------:R-:W-:Y:S01]  /*29b0*/  CS2R R66, SRZ ;  /* 0x0000000000427805 */ /* 0x000fe2000001ff00 */
[----:B------:R1:W-:Y:S01]  /*29c0*/  LDGSTS.E.BYPASS.128 [R61+0x30000], desc[UR46][R58.64], P2 ;  /* 0x300000003a3d7fae */ /* 0x0003e20009101c6e */
[----:B------:R-:W-:-:S02]  /*29d0*/  LOP3.LUT R29, R29, 0x38, R170, 0xf8, !PT ;  /* 0x000000381d1d7812 */ /* 0x000fc400078ef8aa */
[----:B--2---:R-:W-:Y:S02]  /*29e0*/  CS2R R52, SRZ ;  /* 0x0000000000347805 */ /* 0x004fe4000001ff00 */
[----:B------:R-:W-:Y:S01]  /*29f0*/  CS2R R64, SRZ ;  /* 0x0000000000407805 */ /* 0x000fe2000001ff00 */
[----:B------:R2:W-:Y:S01]  /*2a00*/  LDGSTS.E.BYPASS.128 [R51+0x30000], desc[UR46][R56.64], P0 ;  /* 0x3000000038337fae */ /* 0x0005e20008101c6e */
[----:B------:R-:W-:Y:S01]  /*2a10*/  PLOP3.LUT P0, PT, PT, PT, UP0, 0x40, 0x0 ;  /* 0x000000000000781c */ /* 0x000fe20003f0e808 */
[----:B------:R-:W-:Y:S01]  /*2a20*/  IMAD R172, R172, 0x80, R29 ;  /* 0x00000080acac7824 */ /* 0x000fe200078e021d */
[----:B------:R-:W-:Y:S01]  /*2a30*/  CS2R R28, SRZ ;  /* 0x00000000001c7805 */ /* 0x000fe2000001ff00 */
[----:B------:R-:W0:Y:S01]  /*2a40*/  LDGDEPBAR ;  /* 0x00000000000079af */ /* 0x000e220000000000 */
[----:B---3--:R-:W-:Y:S02]  /*2a50*/  CS2R R54, SRZ ;  /* 0x0000000000367805 */ /* 0x008fe4000001ff00 */
[----:B------:R-:W-:-:S02]  /*2a60*/  CS2R R62, SRZ ;  /* 0x00000000003e7805 */ /* 0x000fc4000001ff00 */
[----:B-1----:R-:W-:Y:S02]  /*2a70*/  CS2R R58, SRZ ;  /* 0x00000000003a7805 */ /* 0x002fe4000001ff00 */
[----:B------:R-:W-:Y:S02]  /*2a80*/  CS2R R60, SRZ ;  /* 0x00000000003c7805 */ /* 0x000fe4000001ff00 */
[----:B--2---:R-:W-:Y:S02]  /*2a90*/  CS2R R50, SRZ ;  /* 0x0000000000327805 */ /* 0x004fe4000001ff00 */
[----:B------:R-:W-:Y:S01]  /*2aa0*/  CS2R R56, SRZ ;  /* 0x0000000000387805 */ /* 0x000fe2000001ff00 */
[----:B------:R-:W-:Y:S06]  /*2ab0*/  @P0 BRA `(.L_x_0) ;  /* 0x0000001c00080947 */ /* 0x000fec0003800000 */
[----:B------:R-:W-:Y:S01]  /*2ac0*/  IMAD.IADD R191, R191, 0x1, R168 ;  /* 0x00000001bfbf7824 */ /* 0x000fe200078e02a8 */
[----:B------:R-:W-:Y:S01]  /*2ad0*/  SHF.R.S32.HI R218, RZ, 0x1f, R163 ;  /* 0x0000001fffda7819 */ /* 0x000fe200000114a3 */
[----:B------:R-:W-:Y:S01]  /*2ae0*/  USHF.R.S32.HI UR8, URZ, 0x1f, UR4 ;  /* 0x0000001f3f087899 */ /* 0x000fe20008011404 */
[----:B------:R-:W-:Y:S01]  /*2af0*/  IMAD.WIDE.U32 R4, R163, 0x6, R4 ;  /* 0x00000006a3047825 */ /* 0x000fe200078e0004 */
[----:B------:R-:W-:Y:S02]  /*2b00*/  SHF.R.S32.HI R186, RZ, 0x1f, R187 ;  /* 0x0000001fffba7819 */ /* 0x000fe400000114bb */
[----:B------:R-:W-:Y:S02]  /*2b10*/  CS2R R88, SRZ ;  /* 0x0000000000587805 */ /* 0x000fe4000001ff00 */
[----:B------:R-:W-:Y:S01]  /*2b20*/  SHF.R.S32.HI R188, RZ, 0x1f, R185 ;  /* 0x0000001fffbc7819 */ /* 0x000fe200000114b9 */
[----:B------:R-:W-:Y:S01]  /*2b30*/  IMAD.WIDE.U32 R2, R191, 0x2, R2 ;  /* 0x00000002bf027825 */ /* 0x000fe200078e0002 */
[----:B------:R-:W-:Y:S01]  /*2b40*/  SHF.R.S32.HI R206, RZ, 0x1f, R175 ;  /* 0x0000001fffce7819 */ /* 0x000fe200000114af */
[----:B------:R-:W-:Y:S01]  /*2b50*/  ULEA.HI UR8, UR8, UR4, URZ, 0x7 ;  /* 0x0000000408087291 */ /* 0x000fe2000f8f383f */
[----:B------:R-:W-:Y:S01]  /*2b60*/  SHF.R.S32.HI R208, RZ, 0x1f, R173 ;  /* 0x0000001fffd07819 */ /* 0x000fe200000114ad */
[----:B------:R-:W-:Y:S01]  /*2b70*/  IMAD R25, R218, 0x6, RZ ;  /* 0x00000006da197824 */ /* 0x000fe200078e02ff */
[----:B------:R-:W-:Y:S01]  /*2b80*/  IADD3 R2, P0, R2, 0x300, RZ ;  /* 0x0000030002027810 */ /* 0x000fe20007f1e0ff */
[-C--:B------:R-:W-:Y:S01]  /*2b90*/  IMAD R195, R162, R166.reuse, R189 ;  /* 0x000000a6a2c37224 */ /* 0x080fe200078e02bd */
[----:B------:R-:W-:Y:S01]  /*2ba0*/  SHF.R.S32.HI R210, RZ, 0x1f, R171 ;  /* 0x0000001fffd27819 */ /* 0x000fe200000114ab */
[-C--:B------:R-:W-:Y:S01]  /*2bb0*/  IMAD R193, R161, R166.reuse, R189 ;  /* 0x000000a6a1c17224 */ /* 0x080fe200078e02bd */
[----:B------:R-:W-:Y:S01]  /*2bc0*/  SHF.R.S32.HI R216, RZ, 0x1f, R165 ;  /* 0x0000001fffd87819 */ /* 0x000fe200000114a5 */
[-C--:B------:R-:W-:Y:S01]  /*2bd0*/  IMAD R191, R160, R166.reuse, R189 ;  /* 0x000000a6a0bf7224 */ /* 0x080fe200078e02bd */
[----:B------:R-:W-:Y:S01]  /*2be0*/  SHF.R.S32.HI R198, RZ, 0x1f, R183 ;  /* 0x0000001fffc67819 */ /* 0x000fe200000114b7 */
[----:B------:R-:W-:Y:S01]  /*2bf0*/  IMAD R197, R159, R166, R189 ;  /* 0x000000a69fc57224 */ /* 0x000fe200078e02bd */
[----:B------:R-:W-:Y:S01]  /*2c00*/  SHF.R.S32.HI R200, RZ, 0x1f, R181 ;  /* 0x0000001fffc87819 */ /* 0x000fe200000114b5 */
[----:B------:R-:W-:Y:S01]  /*2c10*/  IMAD.IADD R189, R5, 0x1, R25 ;  /* 0x0000000105bd7824 */ /* 0x000fe200078e0219 */
[----:B------:R-:W-:Y:S01]  /*2c20*/  SHF.R.S32.HI R202, RZ, 0x1f, R179 ;  /* 0x0000001fffca7819 */ /* 0x000fe200000114b3 */
[----:B------:R-:W-:Y:S01]  /*2c30*/  USHF.R.S32.HI UR8, URZ, 0x7, UR8 ;  /* 0x000000073f087899 */ /* 0x000fe20008011408 */
[----:B------:R-:W-:Y:S01]  /*2c40*/  SHF.R.S32.HI R204, RZ, 0x1f, R177 ;  /* 0x0000001fffcc7819 */ /* 0x000fe200000114b1 */
[----:B------:R-:W-:Y:S01]  /*2c50*/  IMAD.MOV.U32 R184, RZ, RZ, R4 ;  /* 0x000000ffffb87224 */ /* 0x000fe200078e0004 */
[----:B------:R-:W-:Y:S01]  /*2c60*/  SHF.R.S32.HI R212, RZ, 0x1f, R169 ;  /* 0x0000001fffd47819 */ /* 0x000fe200000114a9 */
[----:B------:R-:W-:Y:S01]  /*2c70*/  IMAD.X R213, RZ, RZ, R3, P0 ;  /* 0x000000ffffd57224 */ /* 0x000fe200000e0603 */
[----:B------:R-:W-:Y:S01]  /*2c80*/  SHF.R.S32.HI R214, RZ, 0x1f, R167 ;  /* 0x0000001fffd67819 */ /* 0x000fe200000114a7 */
[----:B------:R-:W-:Y:S01]  /*2c90*/  IMAD.SHL.U32 R199, R183, 0x2, RZ ;  /* 0x00000002b7c77824 */ /* 0x000fe200078e00ff */
[C---:B------:R-:W-:Y:S01]  /*2ca0*/  SHF.L.U64.HI R186, R187.reuse, 0x1, R186 ;  /* 0x00000001bbba7819 */ /* 0x040fe200000102ba */
[----:B------:R-:W-:Y:S01]  /*2cb0*/  IMAD.SHL.U32 R187, R187, 0x2, RZ ;  /* 0x00000002bbbb7824 */ /* 0x000fe200078e00ff */
[C---:B------:R-:W-:Y:S01]  /*2cc0*/  SHF.L.U64.HI R188, R185.reuse, 0x1, R188 ;  /* 0x00000001b9bc7819 */ /* 0x040fe200000102bc */
[----:B------:R-:W-:Y:S01]  /*2cd0*/  IMAD.SHL.U32 R185, R185, 0x2, RZ ;  /* 0x00000002b9b97824 */ /* 0x000fe200078e00ff */
[----:B------:R-:W-:Y:S01]  /*2ce0*/  SHF.L.U64.HI R206, R175, 0x1, R206 ;  /* 0x00000001afce7819 */ /* 0x000fe200000102ce */
        /* <DEDUP_REMOVED lines=17> */
[----:B------:R-:W-:-:S02]  /*2e00*/  SHF.L.U64.HI R214, R167, 0x1, R214 ;  /* 0x00000001a7d67819 */ /* 0x000fc400000102d6 */
[----:B------:R-:W-:Y:S02]  /*2e10*/  CS2R R90, SRZ ;  /* 0x00000000005a7805 */ /* 0x000fe4000001ff00 */
[----:B------:R-:W-:Y:S02]  /*2e20*/  CS2R R92, SRZ ;  /* 0x00000000005c7805 */ /* 0x000fe4000001ff00 */
[----:B------:R-:W-:Y:S02]  /*2e30*/  CS2R R94, SRZ ;  /* 0x00000000005e7805 */ /* 0x000fe4000001ff00 */
[----:B------:R-:W-:Y:S02]  /*2e40*/  CS2R R96, SRZ ;  /* 0x0000000000607805 */ /* 0x000fe4000001ff00 */
[----:B------:R-:W-:Y:S02]  /*2e50*/  CS2R R98, SRZ ;  /* 0x0000000000627805 */ /* 0x000fe4000001ff00 */
[----:B------:R-:W-:-:S02]  /*2e60*/  CS2R R100, SRZ ;  /* 0x0000000000647805 */ /* 0x000fc4000001ff00 */
        /* <DEDUP_REMOVED lines=57> */
[----:B------:R-:W-:Y:S01]  /*3200*/  SHF.L.U64.HI R218, R163, 0x1, R218 ;  /* 0x00000001a3da7819 */ /* 0x000fe200000102da */
[----:B------:R-:W-:Y:S02]  /*3210*/  UIADD3 UR6, UR7, -0x180, URZ ;  /* 0xfffffe8007067890 */ /* 0x000fe4000fffe03f */
[----:B------:R-:W-:Y:S01]  /*3220*/  UIADD3 UR44, UR8, -0x3, URZ ;  /* 0xfffffffd082c7890 */ /* 0x000fe2000fffe03f */
[----:B------:R-:W-:Y:S01]  /*3230*/  UMOV UR7, 0x2 ;  /* 0x0000000200077882 */ /* 0x000fe20000000000 */
[----:B------:R-:W-:Y:S01]  /*3240*/  UMOV UR9, 0xffffffff ;  /* 0xffffffff00097882 */ /* 0x000fe20000000000 */
[----:B------:R-:W-:-:S09]  /*3250*/  UMOV UR4, URZ ;  /* 0x0000003f00047c82 */ /* 0x000fd20008000000 */
.L_x_1:
[----:B------:R-:W-:Y:S01]  /*3260*/  UIADD3 UR9, UR9, 0x1, URZ ;  /* 0x0000000109097890 */ /* 0x000fe2000fffe03f */
[----:B------:R-:W-:-:S04]  /*3270*/  DEPBAR.LE SB0, 0x4 ;  /* 0x000081000000791a */ /* 0x000fc80000000000 */
[----:B------:R-:W-:Y:S01]  /*3280*/  UISETP.GT.AND UP0, UPT, UR9, 0x3, UPT ;  /* 0x000000030900788c */ /* 0x000fe2000bf04270 */
[----:B------:R-:W-:Y:S01]  /*3290*/  BAR.SYNC.DEFER_BLOCKING 0x0 ;  /* 0x0000000000007b1d */ /* 0x000fe20000010000 */
[----:B------:R-:W-:Y:S01]  /*32a0*/  UISETP.GE.AND UP1, UPT, UR4, UR44, UPT ;  /* 0x0000002c0400728c */ /* 0x000fe2000bf26270 */
[----:B------:R-:W-:Y:S01]  /*32b0*/  ISETP.GE.AND P6, PT, R7, UR6, PT ;  /* 0x0000000607007c0c */ /* 0x000fe2000bfc6270 */
[----:B------:R-:W-:Y:S01]  /*32c0*/  USEL UR9, UR9, URZ, !UP0 ;  /* 0x0000003f09097287 */ /* 0x000fe2000c000000 */
[----:B------:R-:W-:Y:S01]  /*32d0*/  ISETP.GE.AND P5, PT, R152, UR6, PT ;  /* 0x0000000698007c0c */ /* 0x000fe2000bfa6270 */
[----:B------:R-:W-:Y:S01]  /*32e0*/  UIADD3 UR7, UR7, 0x1, URZ ;  /* 0x0000000107077890 */ /* 0x000fe2000fffe03f */
[----:B------:R-:W-:Y:S01]  /*32f0*/  ISETP.GE.AND P3, PT, R192, UR6, PT ;  /* 0x00000006c0007c0c */ /* 0x000fe2000bf66270 */
[----:B------:R-:W-:Y:S01]  /*3300*/  ULEA UR10, UR9, UR5, 0xf ;  /* 0x00000005090a7291 */ /* 0x000fe2000f8e783f */
[----:B------:R-:W-:Y:S01]  /*3310*/  PLOP3.LUT P1, PT, PT, PT, UP1, 0x40, 0x0 ;  /* 0x000000000000781c */ /* 0x000fe20003f2e818 */
[----:B------:R-:W-:Y:S01]  /*3320*/  UMOV UR41, 0x40000040 ;  /* 0x4000004000297882 */ /* 0x000fe20000000000 */
[----:B------:R-:W-:Y:S01]  /*3330*/  UMOV UR43, 0x40000040 ;  /* 0x40000040002b7882 */ /* 0x000fe20000000000 */
[----:B------:R-:W-:Y:S01]  /*3340*/  UIADD3 UR12, UR10, 0x20000, URZ ;  /* 0x000200000a0c7890 */ /* 0x000fe2000fffe03f */
[----:B------:R-:W-:Y:S01]  /*3350*/  SEL R3, RZ, 0x10, P6 ;  /* 0x00000010ff037807 */ /* 0x000fe20003000000 */
[----:B------:R-:W-:Y:S01]  /*3360*/  USHF.R.U32.HI UR13, URZ, 0x4, UR10 ;  /* 0x000000043f0d7899 */ /* 0x000fe2000801160a */
[----:B--2---:R-:W-:Y:S01]  /*3370*/  SEL R4, RZ, 0x10, P5 ;  /* 0x00000010ff047807 */ /* 0x004fe20002800000 */
[----:B------:R-:W-:Y:S01]  /*3380*/  USHF.R.U32.HI UR14, URZ, 0x4, UR12 ;  /* 0x000000043f0e7899 */ /* 0x000fe2000801160c */
[----:B------:R-:W-:Y:S01]  /*3390*/  ISETP.GE.AND P4, PT, R190, UR6, PT ;  /* 0x00000006be007c0c */ /* 0x000fe2000bf86270 */
[----:B------:R-:W-:Y:S01]  /*33a0*/  USGXT.U32 UR12, UR13, 0xe ;  /* 0x0000000e0d0c789a */ /* 0x000fe20008000000 */
[----:B------:R-:W-:Y:S01]  /*33b0*/  PLOP3.LUT P6, PT, PT, PT, UP1, 0x40, 0x0 ;  /* 0x000000000000781c */ /* 0x000fe20003fce818 */
[----:B------:R-:W-:Y:S01]  /*33c0*/  USGXT.U32 UR13, UR14, 0xe ;  /* 0x0000000e0e0d789a */ /* 0x000fe20008000000 */
[----:B------:R-:W-:Y:S01]  /*33d0*/  SEL R166, RZ, 0x10, P3 ;  /* 0x00000010ffa67807 */ /* 0x000fe20001800000 */
[----:B------:R-:W-:Y:S01]  /*33e0*/  ULOP3.LUT UR40, UR12, 0x4000000, URZ, 0xfc, !UPT ;  /* 0x040000000c287892 */ /* 0x000fe2000f8efc3f */
[----:B------:R-:W-:Y:S01]  /*33f0*/  PLOP3.LUT P2, PT, PT, PT, UP1, 0x40, 0x0 ;  /* 0x000000000000781c */ /* 0x000fe20003f4e818 */
[----:B------:R-:W-:Y:S01]  /*3400*/  ULOP3.LUT UR42, UR13, 0x4000000, URZ, 0xfc, !UPT ;  /* 0x040000000d2a7892 */ /* 0x000fe2000f8efc3f */
[----:B------:R-:W-:Y:S01]  /*3410*/  WARPGROUP.ARRIVE ;  /* 0x00000000000079c5 */ /* 0x000fe20000000000 */
[----:B------:R-:W-:Y:S01]  /*3420*/  UIADD3 UR13, UR10, 0x20800, URZ ;  /* 0x000208000a0d7890 */ /* 0x000fe2000fffe03f */
[----:B------:R-:W-:Y:S01]  /*3430*/  SEL R4, R4, RZ, P1 ;  /* 0x000000ff04047207 */ /* 0x000fe20000800000 */
[----:B------:R-:W-:Y:S01]  /*3440*/  UIADD3 UR12, UR10, 0x20, URZ ;  /* 0x000000200a0c7890 */ /* 0x000fe2000fffe03f */
[----:B------:R-:W-:Y:S01]  /*3450*/  PLOP3.LUT P0, PT, PT, PT, UP1, 0x40, 0x0 ;  /* 0x000000000000781c */ /* 0x000fe20003f0e818 */
[----:B------:R-:W-:Y:S01]  /*3460*/  USHF.R.U32.HI UR13, URZ, 0x4, UR13 ;  /* 0x000000043f0d7899 */ /* 0x000fe2000801160d */
[----:B------:R-:W-:Y:S01]  /*3470*/  SEL R5, RZ, 0x10, P4 ;  /* 0x00000010ff057807 */ /* 0x000fe20002000000 */
[----:B------:R-:W-:Y:S01]  /*3480*/  USHF.R.U32.HI UR12, URZ, 0x4, UR12 ;  /* 0x000000043f0c7899 */ /* 0x000fe2000801160c */
[----:B------:R-:W-:Y:S01]  /*3490*/  HGMMA.64x128x16.F32 R88, gdesc[UR40].tnspB, R88 ;  /* 0x41e00000285879f0 */ /* 0x000fe20008700858 */
[----:B------:R-:W-:Y:S01]  /*34a0*/  USGXT.U32 UR13, UR13, 0xe ;  /* 0x0000000e0d0d789a */ /* 0x000fe20008000000 */
[----:B------:R-:W-:Y:S01]  /*34b0*/  SEL R166, R166, RZ, P6 ;  /* 0x000000ffa6a67207 */ /* 0x000fe20003000000 */
[----:B------:R-:W-:Y:S01]  /*34c0*/  USGXT.U32 UR12, UR12, 0xe ;  /* 0x0000000e0c0c789a */ /* 0x000fe20008000000 */
[----:B------:R-:W-:Y:S01]  /*34d0*/  SEL R3, R3, RZ, P2 ;  /* 0x000000ff03037207 */ /* 0x000fe20001000000 */
[----:B------:R-:W-:Y:S01]  /*34e0*/  ULOP3.LUT UR38, UR13, 0x4000000, URZ, 0xfc, !UPT ;  /* 0x040000000d267892 */ /* 0x000fe2000f8efc3f */
[----:B------:R-:W-:Y:S01]  /*34f0*/  ISETP.NE.U32.AND P4, PT, R4, RZ, PT ;  /* 0x000000ff0400720c */ /* 0x000fe20003f85070 */
[----:B------:R-:W-:Y:S01]  /*3500*/  ULOP3.LUT UR36, UR12, 0x4000000, URZ, 0xfc, !UPT ;  /* 0x040000000c247892 */ /* 0x000fe2000f8efc3f */
[----:B------:R-:W-:Y:S01]  /*3510*/  SEL R5, R5, RZ, P0 ;  /* 0x000000ff05057207 */ /* 0x000fe20000000000 */
[----:B------:R-:W-:Y:S01]  /*3520*/  UMOV UR39, 0x40000040 ;  /* 0x4000004000277882 */ /* 0x000fe20000000000 */
[----:B------:R-:W-:Y:S01]  /*3530*/  UMOV UR37, 0x40000040 ;  /* 0x4000004000257882 */ /* 0x000fe20000000000 */
[----:B------:R-:W-:Y:S01]  /*3540*/  UIADD3 UR13, UR10, 0x21000, URZ ;  /* 0x000210000a0d7890 */ /* 0x000fe2000fffe03f */
[----:B------:R-:W-:Y:S01]  /*3550*/  ISETP.NE.U32.AND P5, PT, R166, RZ, PT ;  /* 0x000000ffa600720c */ /* 0x000fe20003fa5070 */
[----:B------:R-:W-:Y:S01]  /*3560*/  UIADD3 UR12, UR10, 0x40, URZ ;  /* 0x000000400a0c7890 */ /* 0x000fe2000fffe03f */
[C---:B------:R-:W-:Y:S01]  /*3570*/  IADD3 R4, P2, R184.reuse, R165, RZ ;  /* 0x000000a5b8047210 */ /* 0x040fe20007f5e0ff */
[----:B------:R-:W-:Y:S01]  /*3580*/  USHF.R.U32.HI UR13, URZ, 0x4, UR13 ;  /* 0x000000043f0d7899 */ /* 0x000fe2000801160d */
[----:B------:R-:W-:Y:S01]  /*3590*/  IADD3 R166, P0, R184, R209, RZ ;  /* 0x000000d1b8a67210 */ /* 0x000fe20007f1e0ff */
[----:B------:R-:W-:Y:S01]  /*35a0*/  USHF.R.U32.HI UR12, URZ, 0x4, UR12 ;  /* 0x000000043f0c7899 */ /* 0x000fe2000801160c */
[----:B------:R-:W-:Y:S01]  /*35b0*/  ISETP.GE.AND P1, PT, R194, UR6, PT ;  /* 0x00000006c2007c0c */ /* 0x000fe2000bf26270 */
[----:B------:R-:W-:Y:S01]  /*35c0*/  USGXT.U32 UR13, UR13, 0xe ;  /* 0x0000000e0d0d789a */ /* 0x000fe20008000000 */
[----:B------:R-:W-:Y:S01]  /*35d0*/  ISETP.NE.U32.AND P3, PT, R3, RZ, PT ;  /* 0x000000ff0300720c */ /* 0x000fe20003f65070 */
[----:B------:R-:W-:Y:S01]  /*35e0*/  USGXT.U32 UR12, UR12, 0xe ;  /* 0x0000000e0c0c789a */ /* 0x000fe20008000000 */
[----:B------:R-:W-:Y:S01]  /*35f0*/  ISETP.NE.U32.AND P6, PT, R5, RZ, PT ;  /* 0x000000ff0500720c */ /* 0x000fe20003fc5070 */
[----:B------:R-:W-:Y:S01]  /*3600*/  ULOP3.LUT UR34, UR13, 0x4000000, URZ, 0xfc, !UPT ;  /* 0x040000000d227892 */ /* 0x000fe2000f8efc3f */
[C---:B------:R-:W-:Y:S01]  /*3610*/  IMAD.X R5, R189.reuse, 0x1, R216, P2 ;  /* 0x00000001bd057824 */ /* 0x040fe200010e06d8 */
[----:B------:R-:W-:Y:S01]  /*3620*/  ULOP3.LUT UR32, UR12, 0x4000000, URZ, 0xfc, !UPT ;  /* 0x040000000c207892 */ /* 0x000fe2000f8efc3f */
[----:B------:R-:W-:Y:S01]  /*3630*/  SEL R3, RZ, 0x10, P1 ;  /* 0x00000010ff037807 */ /* 0x000fe20000800000 */
[----:B------:R-:W-:Y:S01]  /*3640*/  UMOV UR35, 0x40000040 ;  /* 0x4000004000237882 */ /* 0x000fe20000000000 */
[----:B------:R-:W-:Y:S01]  /*3650*/  UMOV UR33, 0x40000040 ;  /* 0x4000004000217882 */ /* 0x000fe20000000000 */
[----:B------:R-:W-:Y:S01]  /*3660*/  UIADD3 UR13, UR10, 0x21800, URZ ;  /* 0x000218000a0d7890 */ /* 0x000fe2000fffe03f */
[----:B------:R-:W-:Y:S01]  /*3670*/  PLOP3.LUT P2, PT, PT, PT, UP1, 0x40, 0x0 ;  /* 0x000000000000781c */ /* 0x000fe20003f4e818 */
[----:B------:R-:W-:Y:S01]  /*3680*/  UIADD3 UR12, UR10, 0x60, URZ ;  /* 0x000000600a0c7890 */ /* 0x000fe2000fffe03f */
[----:B------:R-:W-:Y:S01]  /*3690*/  IMAD.X R167, R189, 0x1, R214, P0 ;  /* 0x00000001bda77824 */ /* 0x000fe200000e06d6 */
[----:B------:R-:W-:Y:S01]  /*36a0*/  USHF.R.U32.HI UR13, URZ, 0x4, UR13 ;  /* 0x000000043f0d7899 */ /* 0x000fe2000801160d */
[----:B------:R-:W-:Y:S01]  /*36b0*/  ISETP.GE.AND P1, PT, R196, UR6, PT ;  /* 0x00000006c4007c0c */ /* 0x000fe2000bf26270 */
[----:B------:R-:W-:Y:S01]  /*36c0*/  USHF.R.U32.HI UR12, URZ, 0x4, UR12 ;  /* 0x000000043f0c7899 */ /* 0x000fe2000801160c */
[----:B------:R-:W-:Y:S01]  /*36d0*/  ISETP.GE.AND P0, PT, R153, UR6, PT ;  /* 0x0000000699007c0c */ /* 0x000fe2000bf06270 */
[----:B------:R-:W-:Y:S01]  /*36e0*/  USGXT.U32 UR13, UR13, 0xe ;  /* 0x0000000e0d0d789a */ /* 0x000fe20008000000 */
[----:B------:R-:W-:Y:S01]  /*36f0*/  SEL R3, R3, RZ, P2 ;  /* 0x000000ff03037207 */ /* 0x000fe20001000000 */
[----:B------:R-:W-:Y:S01]  /*3700*/  USGXT.U32 UR12, UR12, 0xe ;  /* 0x0000000e0c0c789a */ /* 0x000fe20008000000 */
[----:B------:R-:W-:Y:S01]  /*3710*/  SEL R168, RZ, 0x10, P1 ;  /* 0x00000010ffa87807 */ /* 0x000fe20000800000 */
[----:B------:R-:W-:Y:S01]  /*3720*/  ULOP3.LUT UR30, UR13, 0x4000000, URZ, 0xfc, !UPT ;  /* 0x040000000d1e7892 */ /* 0x000fe2000f8efc3f */
[----:B------:R-:W-:Y:S01]  /*3730*/  PLOP3.LUT P1, PT, PT, PT, UP1, 0x40, 0x0 ;  /* 0x000000000000781c */ /* 0x000fe20003f2e818 */
[----:B------:R-:W-:Y:S01]  /*3740*/  ULOP3.LUT UR28, UR12, 0x4000000, URZ, 0xfc, !UPT ;  /* 0x040000000c1c7892 */ /* 0x000fe2000f8efc3f */
[----:B------:R-:W-:Y:S01]  /*3750*/  SEL R169, RZ, 0x10, P0 ;  /* 0x00000010ffa97807 */ /* 0x000fe20000000000 */
[----:B------:R-:W-:Y:S01]  /*3760*/  UMOV UR31, 0x40000040 ;  /* 0x40000040001f7882 */ /* 0x000fe20000000000 */
[----:B------:R-:W-:Y:S01]  /*3770*/  UMOV UR29, 0x40000040 ;  /* 0x40000040001d7882 */ /* 0x000fe20000000000 */
[----:B------:R-:W-:Y:S01]  /*3780*/  UIADD3 UR13, UR10, 0x22000, URZ ;  /* 0x000220000a0d7890 */ /* 0x000fe2000fffe03f */
[----:B------:R-:W-:Y:S01]  /*3790*/  ISETP.NE.U32.AND P0, PT, R3, RZ, PT ;  /* 0x000000ff0300720c */ /* 0x000fe20003f05070 */
[----:B------:R-:W-:Y:S01]  /*37a0*/  UIADD3 UR12, UR10, 0x4000, URZ ;  /* 0x000040000a0c7890 */ /* 0x000fe2000fffe03f */
[----:B------:R-:W-:Y:S01]  /*37b0*/  SEL R3, R169, RZ, P1 ;  /* 0x000000ffa9037207 */ /* 0x000fe20000800000 */
[----:B------:R-:W-:Y:S01]  /*37c0*/  USHF.R.U32.HI UR13, URZ, 0x4, UR13 ;  /* 0x000000043f0d7899 */ /* 0x000fe2000801160d */
[----:B------:R-:W-:Y:S01]  /*37d0*/  PLOP3.LUT P2, PT, PT, PT, UP1, 0x40, 0x0 ;  /* 0x000000000000781c */ /* 0x000fe20003f4e818 */
[----:B------:R-:W-:Y:S01]  /*37e0*/  USHF.R.U32.HI UR12, URZ, 0x4, UR12 ;  /* 0x000000043f0c7899 */ /* 0x000fe2000801160c */
[----:B------:R-:W-:Y:S01]  /*37f0*/  ISETP.NE.U32.AND P1, PT, R3, RZ, PT ;  /* 0x000000ff0300720c */ /* 0x000fe20003f25070 */
[----:B------:R-:W-:Y:S01]  /*3800*/  USGXT.U32 UR13, UR13, 0xe ;  /* 0x0000000e0d0d789a */ /* 0x000fe20008000000 */
[----:B------:R-:W-:Y:S01]  /*3810*/  IMAD.MOV.U32 R3, RZ, RZ, R213 ;  /* 0x000000ffff037224 */ /* 0x000fe200078e00d5 */
[----:B------:R-:W-:Y:S01]  /*3820*/  USGXT.U32 UR12, UR12, 0xe ;  /* 0x0000000e0c0c789a */ /* 0x000fe20008000000 */
[----:B------:R-:W-:Y:S01]  /*3830*/  SEL R176, R168, RZ, P2 ;  /* 0x000000ffa8b07207 */ /* 0x000fe20001000000 */
[----:B------:R-:W-:Y:S01]  /*3840*/  ULOP3.LUT UR26, UR13, 0x4000000, URZ, 0xfc, !UPT ;  /* 0x040000000d1a7892 */ /* 0x000fe2000f8efc3f */
[----:B------:R-:W-:Y:S01]  /*3850*/  IADD3 R168, P2, R184, R207, RZ ;  /* 0x000000cfb8a87210 */ /* 0x000fe20007f5e0ff */
[----:B------:R-:W-:Y:S01]  /*3860*/  ULOP3.LUT UR24, UR12, 0x4000000, URZ, 0xfc, !UPT ;  /* 0x040000000c187892 */ /* 0x000fe2000f8efc3f */
[----:B------:R-:W-:Y:S01]  /*3870*/  UMOV UR27, 0x40000040 ;  /* 0x40000040001b7882 */ /* 0x000fe20000000000 */
[----:B------:R-:W-:Y:S01]  /*3880*/  UMOV UR25, 0x40000040 ;  /* 0x4000004000197882 */ /* 0x000fe20000000000 */
[----:B------:R-:W-:Y:S01]  /*3890*/  UIADD3 UR13, UR10, 0x22800, URZ ;  /* 0x000228000a0d7890 */ /* 0x000fe2000fffe03f */
[----:B------:R-:W-:Y:S01]  /*38a0*/  IMAD.X R169, R189, 0x1, R212, P2 ;  /* 0x00000001bda97824 */ /* 0x000fe200010e06d4 */
[----:B------:R-:W-:Y:S01]  /*38b0*/  UIADD3 UR12, UR10, 0x4020, URZ ;  /* 0x000040200a0c7890 */ /* 0x000fe2000fffe03f */
[----:B------:R-:W-:Y:S01]  /*38c0*/  ISETP.NE.U32.AND P2, PT, R176, RZ, PT ;  /* 0x000000ffb000720c */ /* 0x000fe20003f45070 */
[----:B------:R-:W-:-:S02]  /*38d0*/  USHF.R.U32.HI UR13, URZ, 0x4, UR13 ;  /* 0x000000043f0d7899 */ /* 0x000fc4000801160d */
[----:B------:R-:W-:Y:S02]  /*38e0*/  USHF.R.U32.HI UR12, URZ, 0x4, UR12 ;  /* 0x000000043f0c7899 */ /* 0x000fe4000801160c */
[----:B------:R-:W-:Y:S02]  /*38f0*/  USGXT.U32 UR13, UR13, 0xe ;  /* 0x0000000e0d0d789a */ /* 0x000fe40008000000 */
[----:B------:R-:W-:Y:S02]  /*3900*/  USGXT.U32 UR12, UR12, 0xe ;  /* 0x0000000e0c0c789a */ /* 0x000fe40008000000 */
[----:B------:R-:W-:Y:S02]  /*3910*/  ULOP3.LUT UR22, UR13, 0x4000000, URZ, 0xfc, !UPT ;  /* 0x040000000d167892 */ /* 0x000fe4000f8efc3f */
[----:B------:R-:W-:Y:S01]  /*3920*/  ULOP3.LUT UR20, UR12, 0x4000000, URZ, 0xfc, !UPT ;  /* 0x040000000c147892 */ /* 0x000fe2000f8efc3f */
[----:B------:R-:W-:Y:S01]  /*3930*/  UMOV UR23, 0x40000040 ;  /* 0x4000004000177882 */ /* 0x000fe20000000000 */
[----:B------:R-:W-:Y:S01]  /*3940*/  UMOV UR21, 0x40000040 ;  /* 0x4000004000157882 */ /* 0x000fe20000000000 */
[----:B------:R-:W-:-:S02]  /*3950*/  UIADD3 UR13, UR10, 0x23000, URZ ;  /* 0x000230000a0d7890 */ /* 0x000fc4000fffe03f */
[----:B------:R-:W-:Y:S02]  /*3960*/  UIADD3 UR12, UR10, 0x4040, URZ ;  /* 0x000040400a0c7890 */ /* 0x000fe4000fffe03f */
[----:B------:R-:W-:Y:S02]  /*3970*/  USHF.R.U32.HI UR13, URZ, 0x4, UR13 ;  /* 0x000000043f0d7899 */ /* 0x000fe4000801160d */
[----:B------:R-:W-:Y:S02]  /*3980*/  USHF.R.U32.HI UR12, URZ, 0x4, UR12 ;  /* 0x000000043f0c7899 */ /* 0x000fe4000801160c */
[----:B------:R-:W-:Y:S02]  /*3990*/  USGXT.U32 UR13, UR13, 0xe ;  /* 0x0000000e0d0d789a */ /* 0x000fe40008000000 */
[----:B------:R-:W-:Y:S02]  /*39a0*/  USGXT.U32 UR12, UR12, 0xe ;  /* 0x0000000e0c0c789a */ /* 0x000fe40008000000 */
[----:B------:R-:W-:-:S02]  /*39b0*/  ULOP3.LUT UR18, UR13, 0x4000000, URZ, 0xfc, !UPT ;  /* 0x040000000d127892 */ /* 0x000fc4000f8efc3f */
[----:B------:R-:W-:Y:S01]  /*39c0*/  ULOP3.LUT UR16, UR12, 0x4000000, URZ, 0xfc, !UPT ;  /* 0x040000000c107892 */ /* 0x000fe2000f8efc3f */
[----:B------:R-:W-:Y:S01]  /*39d0*/  UMOV UR19, 0x40000040 ;  /* 0x4000004000137882 */ /* 0x000fe20000000000 */
[----:B------:R-:W-:Y:S01]  /*39e0*/  UMOV UR17, 0x40000040 ;  /* 0x4000004000117882 */ /* 0x000fe20000000000 */
[----:B------:R-:W-:Y:S02]  /*39f0*/  UIADD3 UR13, UR10, 0x23800, URZ ;  /* 0x000238000a0d7890 */ /* 0x000fe4000fffe03f */
[----:B------:R-:W-:Y:S02]  /*3a00*/  UIADD3 UR12, UR10, 0x4060, URZ ;  /* 0x000040600a0c7890 */ /* 0x000fe4000fffe03f */
[----:B------:R-:W-:Y:S02]  /*3a10*/  USHF.R.U32.HI UR13, URZ, 0x4, UR13 ;  /* 0x000000043f0d7899 */ /* 0x000fe4000801160d */
[----:B------:R-:W-:Y:S01]  /*3a20*/  USHF.R.U32.HI UR12, URZ, 0x4, UR12 ;  /* 0x000000043f0c7899 */ /* 0x000fe2000801160c */
[----:B------:R-:W-:Y:S01]  /*3a30*/  HGMMA.64x128x16.F32 R88, gdesc[UR36].tnspB, R88 ;  /* 0x41e00000245879f0 */ /* 0x000fe20008700858 */
[----:B------:R-:W-:-:S02]  /*3a40*/  USGXT.U32 UR13, UR13, 0xe ;  /* 0x0000000e0d0d789a */ /* 0x000fc40008000000 */
[----:B------:R-:W-:Y:S02]  /*3a50*/  USGXT.U32 UR12, UR12, 0xe ;  /* 0x0000000e0c0c789a */ /* 0x000fe40008000000 */
[----:B------:R-:W-:Y:S02]  /*3a60*/  UIADD3 UR14, UR10, 0x2000, URZ ;  /* 0x000020000a0e7890 */ /* 0x000fe4000fffe03f */
[----:B------:R-:W-:Y:S02]  /*3a70*/  ULOP3.LUT UR13, UR13, 0x4000000, URZ, 0xfc, !UPT ;  /* 0x040000000d0d7892 */ /* 0x000fe4000f8efc3f */
[----:B------:R-:W-:Y:S01]  /*3a80*/  ULOP3.LUT UR12, UR12, 0x4000000, URZ, 0xfc, !UPT ;  /* 0x040000000c0c7892 */ /* 0x000fe2000f8efc3f */
[----:B------:R-:W-:Y:S01]  /*3a90*/  UMOV UR15, 0x40000040 ;  /* 0x40000040000f7882 */ /* 0x000fe20000000000 */
[----:B------:R-:W-:Y:S01]  /*3aa0*/  UMOV UR41, 0x40000040 ;  /* 0x4000004000297882 */ /* 0x000fe20000000000 */
[----:B------:R-:W-:Y:S01]  /*3ab0*/  UMOV UR37, 0x40000040 ;  /* 0x4000004000257882 */ /* 0x000fe20000000000 */
[----:B------:R-:W-:-:S02]  /*3ac0*/  UISETP.GT.AND UP0, UPT, UR7, 0x3, UPT ;  /* 0x000000030700788c */ /* 0x000fc4000bf04270 */
[----:B------:R-:W-:Y:S02]  /*3ad0*/  UIADD3 UR4, UR4, 0x1, URZ ;  /* 0x0000000104047890 */ /* 0x000fe4000fffe03f */
[----:B------:R-:W-:Y:S02]  /*3ae0*/  USEL UR7, UR7, URZ, !UP0 ;  /* 0x0000003f07077287 */ /* 0x000fe4000c000000 */
[----:B------:R-:W-:Y:S01]  /*3af0*/  UISETP.NE.AND UP0, UPT, UR8, UR4, UPT ;  /* 0x000000040800728c */ /* 0x000fe2000bf05270 */
[----:B------:R-:W-:Y:S01]  /*3b00*/  HGMMA.64x128x16.F32 R88, gdesc[UR32].tnspB, R88 ;  /* 0x41e00000205879f0 */ /* 0x000fe20008700858 */
[----:B------:R-:W-:-:S11]  /*3b10*/  UMOV UR33, 0x40000040 ;  /* 0x4000004000217882 */ /* 0x000fd60000000000 */
[----:B------:R-:W-:Y:S01]  /*3b20*/  HGMMA.64x128x16.F32 R88, gdesc[UR28].tnspB, R88 ;  /* 0x41e000001c5879f0 */ /* 0x000fe20008700858 */
[----:B------:R-:W-:-:S11]  /*3b30*/  UMOV UR29, 0x40000040 ;  /* 0x40000040001d7882 */ /* 0x000fd60000000000 */
[----:B------:R-:W-:Y:S01]  /*3b40*/  HGMMA.64x128x16.F32 R88, gdesc[UR24].tnspB, R88 ;  /* 0x41e00000185879f0 */ /* 0x000fe20008700858 */
[----:B------:R-:W-:-:S11]  /*3b50*/  UMOV UR25, 0x40000040 ;  /* 0x4000004000197882 */ /* 0x000fd60000000000 */
[----:B------:R-:W-:Y:S01]  /*3b60*/  HGMMA.64x128x16.F32 R88, gdesc[UR20].tnspB, R88 ;  /* 0x41e00000145879f0 */ /* 0x000fe20008700858 */
[----:B------:R-:W-:-:S11]  /*3b70*/  UMOV UR21, 0x40000040 ;  /* 0x4000004000157882 */ /* 0x000fd60000000000 */
[----:B------:R-:W-:Y:S01]  /*3b80*/  HGMMA.64x128x16.F32 R88, gdesc[UR16].tnspB, R88 ;  /* 0x41e00000105879f0 */ /* 0x000fe20008700858 */
[----:B------:R-:W-:Y:S01]  /*3b90*/  USHF.R.U32.HI UR16, URZ, 0x4, UR14 ;  /* 0x000000043f107899 */ /* 0x000fe2000801160e */
[----:B------:R-:W-:Y:S02]  /*3ba0*/  UMOV UR17, 0x40000040 ;  /* 0x4000004000117882 */ /* 0x000fe40000000000 */
[----:B------:R-:W-:Y:S01]  /*3bb0*/  UMOV UR14, UR13 ;  /* 0x0000000d000e7c82 */ /* 0x000fe20008000000 */
[----:B------:R-:W-:-:S07]  /*3bc0*/  UMOV UR13, 0x40000040 ;  /* 0x40000040000d7882 */ /* 0x000fce0000000000 */
[----:B------:R-:W-:Y:S01]  /*3bd0*/  HGMMA.64x128x16.F32 R88, gdesc[UR12].tnspB, R88 ;  /* 0x41e000000c5879f0 */ /* 0x000fe20008700858 */
[----:B------:R-:W-:Y:S01]  /*3be0*/  USGXT.U32 UR12, UR16, 0xe ;  /* 0x0000000e100c789a */ /* 0x000fe20008000000 */
[----:B------:R-:W-:-:S03]  /*3bf0*/  UMOV UR13, 0x40000040 ;  /* 0x40000040000d7882 */ /* 0x000fc60000000000 */
[----:B------:R-:W-:Y:S02]  /*3c00*/  ULOP3.LUT UR40, UR12, 0x4000000, URZ, 0xfc, !UPT ;  /* 0x040000000c287892 */ /* 0x000fe4000f8efc3f */
[----:B------:R-:W-:-:S04]  /*3c10*/  UIADD3 UR12, UR10, 0x2020, URZ ;  /* 0x000020200a0c7890 */ /* 0x000fc8000fffe03f */
[----:B------:R-:W-:-:S03]  /*3c20*/  USHF.R.U32.HI UR12, URZ, 0x4, UR12 ;  /* 0x000000043f0c7899 */ /* 0x000fc6000801160c */
[----:B------:R-:W-:Y:S01]  /*3c30*/  HGMMA.64x128x16.F32 R24, gdesc[UR40].tnspB, R24 ;  /* 0x41e00000281879f0 */ /* 0x000fe20008700818 */
[----:B------:R-:W-:-:S04]  /*3c40*/  USGXT.U32 UR12, UR12, 0xe ;  /* 0x0000000e0c0c789a */ /* 0x000fc80008000000 */
[----:B------:R-:W-:Y:S02]  /*3c50*/  ULOP3.LUT UR36, UR12, 0x4000000, URZ, 0xfc, !UPT ;  /* 0x040000000c247892 */ /* 0x000fe4000f8efc3f */
[----:B------:R-:W-:-:S04]  /*3c60*/  UIADD3 UR12, UR10, 0x2040, URZ ;  /* 0x000020400a0c7890 */ /* 0x000fc8000fffe03f */
[----:B------:R-:W-:-:S04]  /*3c70*/  USHF.R.U32.HI UR12, URZ, 0x4, UR12 ;  /* 0x000000043f0c7899 */ /* 0x000fc8000801160c */
        /* <DEDUP_REMOVED lines=14> */
[----:B------:R-:W-:Y:S02]  /*3d60*/  UIADD3 UR12, UR10, 0x6040, URZ ;  /* 0x000060400a0c7890 */ /* 0x000fe4000fffe03f */
[----:B------:R-:W-:Y:S02]  /*3d70*/  UIADD3 UR10, UR10, 0x6060, URZ ;  /* 0x000060600a0a7890 */ /* 0x000fe4000fffe03f */
[----:B------:R-:W-:Y:S02]  /*3d80*/  USHF.R.U32.HI UR12, URZ, 0x4, UR12 ;  /* 0x000000043f0c7899 */ /* 0x000fe4000801160c */
[----:B------:R-:W-:Y:S02]  /*3d90*/  USHF.R.U32.HI UR10, URZ, 0x4, UR10 ;  /* 0x000000043f0a7899 */ /* 0x000fe4000801160a */
[----:B------:R-:W-:-:S02]  /*3da0*/  USGXT.U32 UR12, UR12, 0xe ;  /* 0x0000000e0c0c789a */ /* 0x000fc40008000000 */
[----:B------:R-:W-:Y:S02]  /*3db0*/  USGXT.U32 UR10, UR10, 0xe ;  /* 0x0000000e0a0a789a */ /* 0x000fe40008000000 */
[----:B------:R-:W-:Y:S02]  /*3dc0*/  ULOP3.LUT UR16, UR12, 0x4000000, URZ, 0xfc, !UPT ;  /* 0x040000000c107892 */ /* 0x000fe4000f8efc3f */
[----:B------:R-:W-:Y:S02]  /*3dd0*/  ULOP3.LUT UR12, UR10, 0x4000000, URZ, 0xfc, !UPT ;  /* 0x040000000a0c7892 */ /* 0x000fe4000f8efc3f */
[----:B------:R-:W-:-:S06]  /*3de0*/  ULEA UR10, UR7, UR5, 0xf ;  /* 0x00000005070a7291 */ /* 0x000fcc000f8e783f */
[----:B------:R-:W-:Y:S02]  /*3df0*/  LEA R179, R21, UR10, 0x1 ;  /* 0x0000000a15b37c11 */ /* 0x000fe4000f8e08ff */
[----:B------:R-:W-:Y:S02]  /*3e00*/  LEA R181, R6, UR10, 0x1 ;  /* 0x0000000a06b57c11 */ /* 0x000fe4000f8e08ff */
[----:B------:R-:W-:Y:S02]  /*3e10*/  LEA R183, R8, UR10, 0x1 ;  /* 0x0000000a08b77c11 */ /* 0x000fe4000f8e08ff */
[----:B------:R-:W-:Y:S02]  /*3e20*/  LEA R225, R9, UR10, 0x1 ;  /* 0x0000000a09e17c11 */ /* 0x000fe4000f8e08ff */
[----:B------:R-:W-:Y:S02]  /*3e30*/  LEA R227, R10, UR10, 0x1 ;  /* 0x0000000a0ae37c11 */ /* 0x000fe4000f8e08ff */
[----:B------:R-:W-:-:S02]  /*3e40*/  LEA R229, R11, UR10, 0x1 ;  /* 0x0000000a0be57c11 */ /* 0x000fc4000f8e08ff */
[----:B------:R-:W-:Y:S02]  /*3e50*/  LEA R231, R12, UR10, 0x1 ;  /* 0x0000000a0ce77c11 */ /* 0x000fe4000f8e08ff */
[----:B------:R-:W-:Y:S02]  /*3e60*/  LEA R233, R13, UR10, 0x1 ;  /* 0x0000000a0de97c11 */ /* 0x000fe4000f8e08ff */
[----:B------:R-:W-:Y:S02]  /*3e70*/  LEA R235, R14, UR10, 0x1 ;  /* 0x0000000a0eeb7c11 */ /* 0x000fe4000f8e08ff */
[----:B------:R-:W-:Y:S02]  /*3e80*/  LEA R223, R15, UR10, 0x1 ;  /* 0x0000000a0fdf7c11 */ /* 0x000fe4000f8e08ff */
[----:B------:R-:W-:Y:S02]  /*3e90*/  LEA R221, R16, UR10, 0x1 ;  /* 0x0000000a10dd7c11 */ /* 0x000fe4000f8e08ff */
[----:B------:R-:W-:Y:S01]  /*3ea0*/  LEA R217, R17, UR10, 0x1 ;  /* 0x0000000a11d97c11 */ /* 0x000fe2000f8e08ff */
[----:B------:R-:W-:Y:S01]  /*3eb0*/  HGMMA.64x128x16.F32 R24, gdesc[UR36].tnspB, R24 ;  /* 0x41e00000241879f0 */ /* 0x000fe20008700818 */
[----:B------:R-:W-:-:S02]  /*3ec0*/  LEA R213, R18, UR10, 0x1 ;  /* 0x0000000a12d57c11 */ /* 0x000fc4000f8e08ff */
[----:B------:R-:W-:Y:S02]  /*3ed0*/  LEA R219, R19, UR10, 0x1 ;  /* 0x0000000a13db7c11 */ /* 0x000fe4000f8e08ff */
[----:B------:R-:W-:Y:S02]  /*3ee0*/  LEA R215, R20, UR10, 0x1 ;  /* 0x0000000a14d77c11 */ /* 0x000fe4000f8e08ff */
[----:B------:R-:W-:-:S05]  /*3ef0*/  LEA R211, R22, UR10, 0x1 ;  /* 0x0000000a16d37c11 */ /* 0x000fca000f8e08ff */
[----:B------:R-:W-:-:S12]  /*3f00*/  HGMMA.64x128x16.F32 R24, gdesc[UR32].tnspB, R24 ;  /* 0x41e00000201879f0 */ /* 0x000fd80008700818 */
[----:B------:R-:W-:-:S12]  /*3f10*/  HGMMA.64x128x16.F32 R24, gdesc[UR28].tnspB, R24 ;  /* 0x41e000001c1879f0 */ /* 0x000fd80008700818 */
[----:B------:R-:W-:-:S12]  /*3f20*/  HGMMA.64x128x16.F32 R24, gdesc[UR24].tnspB, R24 ;  /* 0x41e00000181879f0 */ /* 0x000fd80008700818 */
[----:B------:R-:W-:-:S12]  /*3f30*/  HGMMA.64x128x16.F32 R24, gdesc[UR20].tnspB, R24 ;  /* 0x41e00000141879f0 */ /* 0x000fd80008700818 */
[----:B------:R-:W-:-:S12]  /*3f40*/  HGMMA.64x128x16.F32 R24, gdesc[UR16].tnspB, R24 ;  /* 0x41e00000101879f0 */ /* 0x000fd80008700818 */
[----:B------:R-:W-:Y:S03]  /*3f50*/  HGMMA.64x128x16.F32 R24, gdesc[UR12].tnspB, R24, gsb0 ;  /* 0x41e000000c1879f0 */ /* 0x000fe60008000818 */
[----:B------:R-:W-:Y:S02]  /*3f60*/  WARPGROUP.DEPBAR.LE gsb0, 0x1 ;  /* 0x00008000000079c5 */ /* 0x000fe40000010100 */
[----:B------:R-:W-:Y:S06]  /*3f70*/  BAR.SYNC.DEFER_BLOCKING 0x0 ;  /* 0x0000000000007b1d */ /* 0x000fec0000010000 */
[----:B------:R-:W-:Y:S01]  /*3f80*/  @!PT LDS RZ, [RZ] ;  /* 0x00000000fffff984 */ /* 0x000fe20000000800 */
[----:B------:R-:W-:Y:S01]  /*3f90*/  @!PT LDS RZ, [RZ] ;  /* 0x00000000fffff984 */ /* 0x000fe20000000800 */
[----:B------:R-:W-:Y:S01]  /*3fa0*/  @!PT LDS RZ, [RZ] ;  /* 0x00000000fffff984 */ /* 0x000fe20000000800 */
[----:B------:R-:W-:Y:S04]  /*3fb0*/  LDGSTS.E.BYPASS.128 [R179], desc[UR46][R2.64], P3 ;  /* 0x0000000002b37fae */ /* 0x000fe80009901c6e */
        /* <DEDUP_REMOVED lines=14> */
[----:B------:R-:W-:Y:S01]  /*40a0*/  LDGSTS.E.BYPASS.128 [R211], desc[UR46][R2.64], P3 ;  /* 0x0000000002d37fae */ /* 0x000fe20009901c6e */
[----:B------:R-:W-:-:S03]  /*40b0*/  ISETP.GE.AND P3, PT, R154, UR6, PT ;  /* 0x000000069a007c0c */ /* 0x000fc6000bf66270 */
[----:B------:R-:W0:Y:S01]  /*40c0*/  LDGDEPBAR ;  /* 0x00000000000079af */ /* 0x000e220000000000 */
[----:B------:R-:W-:Y:S02]  /*40d0*/  SEL R178, RZ, 0x10, P3 ;  /* 0x00000010ffb27807 */ /* 0x000fe40001800000 */
[----:B------:R-:W-:Y:S01]  /*40e0*/  PLOP3.LUT P3, PT, PT, PT, UP1, 0x40, 0x0 ;  /* 0x000000000000781c */ /* 0x000fe20003f6e818 */
[----:B------:R1:W-:Y:S01]  /*40f0*/  LDGSTS.E.BYPASS.128 [R179+0x20000], desc[UR46][R4.64], P4 ;  /* 0x2000000004b37fae */ /* 0x0003e2000a101c6e */
[----:B------:R-:W-:-:S03]  /*4100*/  IADD3 R176, P4, R184, R171, RZ ;  /* 0x000000abb8b07210 */ /* 0x000fc60007f9e0ff */
[----:B------:R2:W-:Y:S01]  /*4110*/  LDGSTS.E.BYPASS.128 [R181+0x20000], desc[UR46][R166.64], P6 ;  /* 0x20000000a6b57fae */ /* 0x0005e2000b101c6e */
[----:B------:R-:W-:Y:S01]  /*4120*/  PLOP3.LUT P6, PT, PT, PT, UP1, 0x40, 0x0 ;  /* 0x000000000000781c */ /* 0x000fe20003fce818 */
[----:B------:R-:W-:Y:S01]  /*4130*/  IMAD.X R177, R189, 0x1, R210, P4 ;  /* 0x00000001bdb17824 */ /* 0x000fe200020e06d2 */
[----:B------:R-:W-:Y:S01]  /*4140*/  ISETP.GE.AND P4, PT, R155, UR6, PT ;  /* 0x000000069b007c0c */ /* 0x000fe2000bf86270 */
[----:B------:R3:W-:Y:S01]  /*4150*/  LDGSTS.E.BYPASS.128 [R183+0x20000], desc[UR46][R168.64], P5 ;  /* 0x20000000a8b77fae */ /* 0x0007e2000a901c6e */
[----:B------:R-:W-:Y:S02]  /*4160*/  ISETP.GE.AND P5, PT, R23, UR6, PT ;  /* 0x0000000617007c0c */ /* 0x000fe4000bfa6270 */
[----:B------:R-:W-:Y:S01]  /*4170*/  SEL R178, R178, RZ, P6 ;  /* 0x000000ffb2b27207 */ /* 0x000fe20003000000 */
[----:B------:R4:W-:Y:S01]  /*4180*/  LDGSTS.E.BYPASS.128 [R225+0x20000], desc[UR46][R176.64], P0 ;  /* 0x20000000b0e17fae */ /* 0x0009e20008101c6e */
[----:B-1----:R-:W-:Y:S01]  /*4190*/  SEL R5, RZ, 0x10, P5 ;  /* 0x00000010ff057807 */ /* 0x002fe20002800000 */
[----:B------:R-:W-:Y:S01]  /*41a0*/  IMAD.MOV.U32 R179, RZ, RZ, R189 ;  /* 0x000000ffffb37224 */ /* 0x000fe200078e00bd */
[----:B------:R-:W-:-:S02]  /*41b0*/  PLOP3.LUT P5, PT, PT, PT, UP1, 0x40, 0x0 ;  /* 0x000000000000781c */ /* 0x000fc40003fae818 */
[----:B--2---:R-:W-:Y:S02]  /*41c0*/  SEL R166, RZ, 0x10, P4 ;  /* 0x00000010ffa67807 */ /* 0x004fe40002000000 */
[----:B------:R-:W-:Y:S02]  /*41d0*/  IADD3 R4, P4, R184, R173, RZ ;  /* 0x000000adb8047210 */ /* 0x000fe40007f9e0ff */
[----:B------:R-:W-:Y:S02]  /*41e0*/  SEL R167, R5, RZ, P3 ;  /* 0x000000ff05a77207 */ /* 0x000fe40001800000 */
[----:B---3--:R-:W-:Y:S01]  /*41f0*/  SEL R168, R166, RZ, P5 ;  /* 0x000000ffa6a87207 */ /* 0x008fe20002800000 */
[----:B------:R-:W-:Y:S01]  /*4200*/  IMAD.X R5, R189, 0x1, R208, P4 ;  /* 0x00000001bd057824 */ /* 0x000fe200020e06d0 */
[----:B------:R-:W-:Y:S02]  /*4210*/  IADD3 R166, P6, R184, R175, RZ ;  /* 0x000000afb8a67210 */ /* 0x000fe40007fde0ff */
[----:B------:R-:W-:-:S02]  /*4220*/  ISETP.NE.U32.AND P5, PT, R167, RZ, PT ;  /* 0x000000ffa700720c */ /* 0x000fc40003fa5070 */
[----:B------:R-:W-:Y:S01]  /*4230*/  ISETP.NE.U32.AND P4, PT, R168, RZ, PT ;  /* 0x000000ffa800720c */ /* 0x000fe20003f85070 */
[C---:B------:R-:W-:Y:S01]  /*4240*/  IMAD.X R167, R189.reuse, 0x1, R206, P6 ;  /* 0x00000001bda77824 */ /* 0x040fe200030e06ce */
[----:B------:R1:W-:Y:S01]  /*4250*/  LDGSTS.E.BYPASS.128 [R227+0x20000], desc[UR46][R4.64], P2 ;  /* 0x2000000004e37fae */ /* 0x0003e20009101c6e */
[----:B------:R-:W-:Y:S02]  /*4260*/  IADD3 R168, P2, R184, R205, RZ ;  /* 0x000000cdb8a87210 */ /* 0x000fe40007f5e0ff */
[----:B------:R-:W-:Y:S01]  /*4270*/  ISETP.NE.U32.AND P3, PT, R178, RZ, PT ;  /* 0x000000ffb200720c */ /* 0x000fe20003f65070 */
[----:B------:R2:W-:Y:S01]  /*4280*/  LDGSTS.E.BYPASS.128 [R229+0x20000], desc[UR46][R166.64], P1 ;  /* 0x20000000a6e57fae */ /* 0x0005e20008901c6e */
[----:B------:R-:W-:Y:S01]  /*4290*/  ISETP.GE.AND P1, PT, R158, UR6, PT ;  /* 0x000000069e007c0c */ /* 0x000fe2000bf26270 */
[----:B------:R-:W-:Y:S01]  /*42a0*/  IMAD.X R169, R189, 0x1, R204, P2 ;  /* 0x00000001bda97824 */ /* 0x000fe200010e06cc */
[----:B------:R-:W-:Y:S02]  /*42b0*/  ISETP.GE.AND P2, PT, R159, UR6, PT ;  /* 0x000000069f007c0c */ /* 0x000fe4000bf46270 */
[----:B----4-:R-:W-:-:S02]  /*42c0*/  SEL R176, RZ, 0x10, P1 ;  /* 0x00000010ffb07807 */ /* 0x010fc40000800000 */
[----:B------:R-:W-:Y:S02]  /*42d0*/  ISETP.GE.AND P0, PT, R156, UR6, PT ;  /* 0x000000069c007c0c */ /* 0x000fe4000bf06270 */
[----:B------:R-:W-:Y:S02]  /*42e0*/  PLOP3.LUT P1, PT, PT, PT, UP1, 0x40, 0x0 ;  /* 0x000000000000781c */ /* 0x000fe40003f2e818 */
[----:B-1----:R-:W-:Y:S01]  /*42f0*/  SEL R5, RZ, 0x10, P2 ;  /* 0x00000010ff057807 */ /* 0x002fe20001000000 */
[----:B------:R1:W-:Y:S01]  /*4300*/  LDGSTS.E.BYPASS.128 [R231+0x20000], desc[UR46][R168.64], P3 ;  /* 0x20000000a8e77fae */ /* 0x0003e20009901c6e */
[----:B------:R-:W-:Y:S02]  /*4310*/  IADD3 R4, P2, R184, R203, RZ ;  /* 0x000000cbb8047210 */ /* 0x000fe40007f5e0ff */
[----:B------:R-:W-:Y:S02]  /*4320*/  PLOP3.LUT P6, PT, PT, PT, UP1, 0x40, 0x0 ;  /* 0x000000000000781c */ /* 0x000fe40003fce818 */
[----:B------:R-:W-:-:S02]  /*4330*/  SEL R178, RZ, 0x10, P0 ;  /* 0x00000010ffb27807 */ /* 0x000fc40000000000 */
[----:B--2---:R-:W-:Y:S01]  /*4340*/  SEL R167, R5, RZ, P1 ;  /* 0x000000ff05a77207 */ /* 0x004fe20000800000 */
[----:B------:R-:W-:Y:S01]  /*4350*/  IMAD.X R5, R189, 0x1, R202, P2 ;  /* 0x00000001bd057824 */ /* 0x000fe200010e06ca */
[----:B------:R-:W-:Y:S02]  /*4360*/  IADD3 R166, P1, R184, R201, RZ ;  /* 0x000000c9b8a67210 */ /* 0x000fe40007f3e0ff */
[----:B------:R-:W-:Y:S02]  /*4370*/  SEL R178, R178, RZ, P6 ;  /* 0x000000ffb2b27207 */ /* 0x000fe40003000000 */
[----:B------:R-:W-:Y:S01]  /*4380*/  ISETP.NE.U32.AND P6, PT, R167, RZ, PT ;  /* 0x000000ffa700720c */ /* 0x000fe20003fc5070 */
[----:B------:R-:W-:Y:S01]  /*4390*/  IMAD.X R167, R189, 0x1, R200, P1 ;  /* 0x00000001bda77824 */ /* 0x000fe200008e06c8 */
[----:B------:R-:W-:Y:S01]  /*43a0*/  PLOP3.LUT P0, PT, PT, PT, UP1, 0x40, 0x0 ;  /* 0x000000000000781c */ /* 0x000fe20003f0e818 */
[----:B------:R-:W-:Y:S01]  /*43b0*/  LDGSTS.E.BYPASS.128 [R233+0x20000], desc[UR46][R4.64], P5 ;  /* 0x2000000004e97fae */ /* 0x000fe2000a901c6e */
[----:B------:R-:W-:-:S02]  /*43c0*/  IADD3 R180, P5, R184, R199, RZ ;  /* 0x000000c7b8b47210 */ /* 0x000fc40007fbe0ff */
[----:B------:R-:W-:Y:S01]  /*43d0*/  ISETP.GE.AND P1, PT, R161, UR6, PT ;  /* 0x00000006a1007c0c */ /* 0x000fe2000bf26270 */
[----:B------:R2:W-:Y:S01]  /*43e0*/  LDGSTS.E.BYPASS.128 [R235+0x20000], desc[UR46][R166.64], P4 ;  /* 0x20000000a6eb7fae */ /* 0x0005e2000a101c6e */
[----:B------:R-:W-:Y:S01]  /*43f0*/  SEL R176, R176, RZ, P0 ;  /* 0x000000ffb0b07207 */ /* 0x000fe20000000000 */
[----:B------:R-:W-:Y:S01]  /*4400*/  IMAD.X R181, R189, 0x1, R198, P5 ;  /* 0x00000001bdb57824 */ /* 0x000fe200028e06c6 */
[----:B------:R-:W-:Y:S02]  /*4410*/  ISETP.GE.AND P4, PT, R160, UR6, PT ;  /* 0x00000006a0007c0c */ /* 0x000fe4000bf86270 */
[----:B------:R-:W-:Y:S02]  /*4420*/  PLOP3.LUT P5, PT, PT, PT, UP1, 0x40, 0x0 ;  /* 0x000000000000781c */ /* 0x000fe40003fae818 */
[----:B-1----:R-:W-:Y:S02]  /*4430*/  SEL R168, RZ, 0x10, P1 ;  /* 0x00000010ffa87807 */ /* 0x002fe40000800000 */
[----:B------:R-:W-:Y:S01]  /*4440*/  ISETP.NE.U32.AND P0, PT, R178, RZ, PT ;  /* 0x000000ffb200720c */ /* 0x000fe20003f05070 */
[----:B------:R-:W-:Y:S01]  /*4450*/  IMAD.MOV.U32 R178, RZ, RZ, R184 ;  /* 0x000000ffffb27224 */ /* 0x000fe200078e00b8 */
[----:B------:R-:W-:-:S02]  /*4460*/  ISETP.NE.U32.AND P2, PT, R176, RZ, PT ;  /* 0x000000ffb000720c */ /* 0x000fc40003f45070 */
[----:B------:R-:W-:Y:S01]  /*4470*/  PLOP3.LUT P3, PT, PT, PT, UP1, 0x40, 0x0 ;  /* 0x000000000000781c */ /* 0x000fe20003f6e818 */
[----:B--2---:R-:W-:Y:S01]  /*4480*/  IMAD.WIDE R166, R197, 0x2, R178 ;  /* 0x00000002c5a67825 */ /* 0x004fe200078e02b2 */
[----:B------:R-:W-:Y:S02]  /*4490*/  SEL R176, RZ, 0x10, P4 ;  /* 0x00000010ffb07807 */ /* 0x000fe40002000000 */
[----:B------:R-:W-:Y:S02]  /*44a0*/  ISETP.GE.AND P4, PT, R162, UR6, PT ;  /* 0x00000006a2007c0c */ /* 0x000fe4000bf86270 */
[----:B------:R-:W-:Y:S02]  /*44b0*/  SEL R168, R168, RZ, P5 ;  /* 0x000000ffa8a87207 */ /* 0x000fe40002800000 */
[----:B------:R-:W-:Y:S01]  /*44c0*/  IADD3 R182, P5, R184, R185, RZ ;  /* 0x000000b9b8b67210 */ /* 0x000fe20007fbe0ff */
[----:B------:R-:W-:Y:S01]  /*44d0*/  LDGSTS.E.BYPASS.128 [R223+0x20000], desc[UR46][R180.64], P0 ;  /* 0x20000000b4df7fae */ /* 0x000fe20008101c6e */
[----:B------:R-:W-:-:S02]  /*44e0*/  SEL R176, R176, RZ, P3 ;  /* 0x000000ffb0b07207 */ /* 0x000fc40001800000 */
[----:B------:R-:W-:Y:S01]  /*44f0*/  ISETP.GE.AND P1, PT, R157, UR6, PT ;  /* 0x000000069d007c0c */ /* 0x000fe2000bf26270 */
[----:B------:R-:W-:Y:S01]  /*4500*/  IMAD.X R183, R189, 0x1, R188, P5 ;  /* 0x00000001bdb77824 */ /* 0x000fe200028e06bc */
[----:B------:R-:W-:Y:S01]  /*4510*/  PLOP3.LUT P3, PT, PT, PT, UP1, 0x40, 0x0 ;  /* 0x000000000000781c */ /* 0x000fe20003f6e818 */
[----:B------:R-:W-:Y:S01]  /*4520*/  UIADD3 UR6, UR6, -0x80, URZ ;  /* 0xffffff8006067890 */ /* 0x000fe2000fffe03f */
[----:B------:R-:W-:Y:S02]  /*4530*/  SEL R4, RZ, 0x10, P4 ;  /* 0x00000010ff047807 */ /* 0x000fe40002000000 */
[----:B------:R-:W-:Y:S01]  /*4540*/  PLOP3.LUT P4, PT, PT, PT, UP1, 0x40, 0x0 ;  /* 0x000000000000781c */ /* 0x000fe20003f8e818 */
[----:B------:R-:W-:Y:S01]  /*4550*/  LDGSTS.E.BYPASS.128 [R221+0x20000], desc[UR46][R182.64], P2 ;  /* 0x20000000b6dd7fae */ /* 0x000fe20009101c6e */
[----:B------:R-:W-:Y:S02]  /*4560*/  SEL R5, RZ, 0x10, P1 ;  /* 0x00000010ff057807 */ /* 0x000fe40000800000 */
[----:B------:R-:W-:Y:S01]  /*4570*/  SEL R4, R4, RZ, P3 ;  /* 0x000000ff04047207 */ /* 0x000fe20001800000 */
[----:B------:R-:W-:Y:S01]  /*4580*/  LDGSTS.E.BYPASS.128 [R217+0x20000], desc[UR46][R166.64], P6 ;  /* 0x20000000a6d97fae */ /* 0x000fe2000b101c6e */
[----:B------:R-:W-:-:S02]  /*4590*/  SEL R5, R5, RZ, P4 ;  /* 0x000000ff05057207 */ /* 0x000fc40002000000 */
[----:B------:R-:W-:Y:S01]  /*45a0*/  ISETP.NE.U32.AND P1, PT, R176, RZ, PT ;  /* 0x000000ffb000720c */ /* 0x000fe20003f25070 */
[--C-:B------:R-:W-:Y:S01]  /*45b0*/  IMAD.WIDE R176, R193, 0x2, R178.reuse ;  /* 0x00000002c1b07825 */ /* 0x100fe200078e02b2 */
[----:B------:R-:W-:Y:S02]  /*45c0*/  ISETP.NE.U32.AND P4, PT, R4, RZ, PT ;  /* 0x000000ff0400720c */ /* 0x000fe40003f85070 */
[----:B------:R-:W-:Y:S01]  /*45d0*/  ISETP.NE.U32.AND P3, PT, R168, RZ, PT ;  /* 0x000000ffa800720c */ /* 0x000fe20003f65070 */
[--C-:B------:R-:W-:Y:S01]  /*45e0*/  IMAD.WIDE R168, R191, 0x2, R178.reuse ;  /* 0x00000002bfa87825 */ /* 0x100fe200078e02b2 */
[----:B------:R-:W-:Y:S02]  /*45f0*/  IADD3 R4, P2, R184, R187, RZ ;  /* 0x000000bbb8047210 */ /* 0x000fe40007f5e0ff */
[----:B------:R-:W-:Y:S01]  /*4600*/  ISETP.NE.U32.AND P0, PT, R5, RZ, PT ;  /* 0x000000ff0500720c */ /* 0x000fe20003f05070 */
[----:B------:R-:W-:-:S04]  /*4610*/  IMAD.WIDE R178, R195, 0x2, R178 ;  /* 0x00000002c3b27825 */ /* 0x000fc800078e02b2 */
[----:B------:R-:W-:Y:S01]  /*4620*/  IMAD.X R5, R189, 0x1, R186, P2 ;  /* 0x00000001bd057824 */ /* 0x000fe200010e06ba */
[----:B------:R-:W-:Y:S01]  /*4630*/  PLOP3.LUT P2, PT, PT, PT, UP0, 0x80, 0x0 ;  /* 0x000000000000781c */ /* 0x000fe20003f4f008 */
[----:B------:R1:W-:Y:S01]  /*4640*/  LDGSTS.E.BYPASS.128 [R213+0x20000], desc[UR46][R168.64], P1 ;  /* 0x20000000a8d57fae */ /* 0x0003e20008901c6e */
[----:B------:R-:W-:-:S03]  /*4650*/  IADD3 R2, P1, R2, 0x100, RZ ;  /* 0x0000010002027810 */ /* 0x000fc60007f3e0ff */
[----:B------:R2:W-:Y:S04]  /*4660*/  LDGSTS.E.BYPASS.128 [R219+0x20000], desc[UR46][R176.64], P3 ;  /* 0x20000000b0db7fae */ /* 0x0005e80009901c6e */
[----:B------:R2:W-:Y:S04]  /*4670*/  LDGSTS.E.BYPASS.128 [R215+0x20000], desc[UR46][R178.64], P4 ;  /* 0x20000000b2d77fae */ /* 0x0005e8000a101c6e */
[----:B------:R2:W-:Y:S01]  /*4680*/  LDGSTS.E.BYPASS.128 [R211+0x20000], desc[UR46][R4.64], P0 ;  /* 0x2000000004d37fae */ /* 0x0005e20008101c6e */
[----:B------:R-:W-:Y:S01]  /*4690*/  LEA R184, P0, R163, R184, 0x1 ;  /* 0x000000b8a3b87211 */ /* 0x000fe200078008ff */
[----:B-1----:R-:W-:-:S02]  /*46a0*/  IMAD.X R213, RZ, RZ, R3, P1 ;  /* 0x000000ffffd57224 */ /* 0x002fc400008e0603 */
[----:B------:R-:W0:Y:S02]  /*46b0*/  LDGDEPBAR ;  /* 0x00000000000079af */ /* 0x000e240000000000 */
[----:B------:R-:W-:Y:S01]  /*46c0*/  IMAD.X R189, R189, 0x1, R218, P0 ;  /* 0x00000001bdbd7824 */ /* 0x000fe200000e06da */
[----:B------:R-:W-:Y:S07]  /*46d0*/  @P2 BRA `(.L_x_1) ;  /* 0xffffffe800e02947 */ /* 0x000fee000383ffff */
.L_x_0:
[----:B------:R-:W-:Y:S02]  /*46e0*/  WARPGROUP.DEPBAR.LE gsb0, 0x0 ;  /* 0x00008000000079c5 */ /* 0x000fe40000010000 */
[----:B------:R-:W-:-:S04]  /*46f0*/  DEPBAR.LE SB0, 0x0 ;  /* 0x000080000000791a */ /* 0x000fc80000000000 */
[C---:B--2---:R-:W-:Y:S01]  /*4700*/  VIADD R4, R164.reuse, 0x400 ;  /* 0x00000400a4047836 */ /* 0x044fe20000000000 */
[C---:B------:R-:W-:Y:S01]  /*4710*/  LEA.HI R5, R164.reuse, UR5, RZ, 0x1d ;  /* 0x00000005a4057c11 */ /* 0x040fe2000f8fe8ff */
[----:B------:R-:W-:Y:S01]  /*4720*/  ULDC UR4, c[0x0][0x238] ;  /* 0x00008e0000047ab9 */ /* 0x000fe20000000800 */
[----:B------:R-:W-:Y:S02]  /*4730*/  F2FP.F16.F32.PACK_AB R40, R41, R40 ;  /* 0x000000282928723e */ /* 0x000fe400000000ff */
[----:B------:R-:W-:Y:S01]  /*4740*/  SHF.R.U32.HI R6, RZ, 0x3, R4 ;  /* 0x00000003ff067819 */ /* 0x000fe20000011604 */
[----:B------:R-:W-:Y:S01]  /*4750*/  IMAD R41, R164, 0x2, R5 ;  /* 0x00000002a4297824 */ /* 0x000fe200078e0205 */
[----:B------:R-:W-:Y:S01]  /*4760*/  F2FP.F16.F32.PACK_AB R88, R89, R88 ;  /* 0x000000585958723e */ /* 0x000fe200000000ff */
[----:B------:R-:W-:Y:S01]  /*4770*/  BAR.SYNC.DEFER_BLOCKING 0x0 ;  /* 0x0000000000007b1d */ /* 0x000fe20000010000 */
[C---:B------:R-:W-:Y:S01]  /*4780*/  LOP3.LUT R8, R6.reuse, 0x3f0, RZ, 0xc0, !PT ;  /* 0x000003f006087812 */ /* 0x040fe200078ec0ff */
[----:B------:R-:W-:Y:S01]  /*4790*/  VIADD R7, R6, UR5 ;  /* 0x0000000506077c36 */ /* 0x000fe20008000000 */
[----:B------:R-:W-:Y:S01]  /*47a0*/  F2FP.F16.F32.PACK_AB R42, R43, R42 ;  /* 0x0000002a2b2a723e */ /* 0x000fe200000000ff */
[----:B------:R-:W-:Y:S01]  /*47b0*/  VIADD R6, R170, 0x1c00 ;  /* 0x00001c00aa067836 */ /* 0x000fe20000000000 */
[----:B------:R-:W-:Y:S01]  /*47c0*/  F2FP.F16.F32.PACK_AB R90, R91, R90 ;  /* 0x0000005a5b5a723e */ /* 0x000fe200000000ff */
[----:B------:R-:W-:Y:S01]  /*47d0*/  VIADD R9, R8, UR5 ;  /* 0x0000000508097c36 */ /* 0x000fe20008000000 */
[----:B------:R-:W-:Y:S01]  /*47e0*/  F2FP.F16.F32.PACK_AB R92, R93, R92 ;  /* 0x0000005c5d5c723e */ /* 0x000fe200000000ff */
[----:B------:R-:W-:Y:S01]  /*47f0*/  IMAD R43, R164, 0x2, R7 ;  /* 0x00000002a42b7824 */ /* 0x000fe200078e0207 */
[----:B------:R-:W-:-:S02]  /*4800*/  F2FP.F16.F32.PACK_AB R94, R95, R94 ;  /* 0x0000005e5f5e723e */ /* 0x000fc400000000ff */
[----:B------:R-:W-:Y:S02]  /*4810*/  F2FP.F16.F32.PACK_AB R96, R97, R96 ;  /* 0x000000606160723e */ /* 0x000fe400000000ff */
[----:B------:R-:W-:Y:S01]  /*4820*/  F2FP.F16.F32.PACK_AB R50, R51, R50 ;  /* 0x000000323332723e */ /* 0x000fe200000000ff */
[----:B------:R-:W-:Y:S01]  /*4830*/  IMAD R51, R164, 0x2, R9 ;  /* 0x00000002a4337824 */ /* 0x000fe200078e0209 */
[----:B------:R-:W-:Y:S02]  /*4840*/  F2FP.F16.F32.PACK_AB R98, R99, R98 ;  /* 0x000000626362723e */ /* 0x000fe400000000ff */
[----:B------:R-:W-:Y:S02]  /*4850*/  F2FP.F16.F32.PACK_AB R100, R101, R100 ;  /* 0x000000646564723e */ /* 0x000fe400000000ff */
[----:B------:R-:W-:Y:S02]  /*4860*/  F2FP.F16.F32.PACK_AB R102, R103, R102 ;  /* 0x000000666766723e */ /* 0x000fe400000000ff */
[----:B------:R-:W-:-:S02]  /*4870*/  F2FP.F16.F32.PACK_AB R104, R105, R104 ;  /* 0x000000686968723e */ /* 0x000fc400000000ff */
[----:B------:R-:W-:Y:S01]  /*4880*/  F2FP.F16.F32.PACK_AB R106, R107, R106 ;  /* 0x0000006a6b6a723e */ /* 0x000fe200000000ff */
[----:B------:R-:W-:Y:S01]  /*4890*/  STS [R41], R88 ;  /* 0x0000005829007388 */ /* 0x000fe20000000800 */
[----:B------:R-:W-:Y:S02]  /*48a0*/  F2FP.F16.F32.PACK_AB R108, R109, R108 ;  /* 0x0000006c6d6c723e */ /* 0x000fe400000000ff */
[----:B------:R-:W-:Y:S01]  /*48b0*/  F2FP.F16.F32.PACK_AB R110, R111, R110 ;  /* 0x0000006e6f6e723e */ /* 0x000fe200000000ff */
[----:B------:R-:W-:Y:S01]  /*48c0*/  STS [R43+0x800], R90 ;  /* 0x0008005a2b007388 */ /* 0x000fe20000000800 */
[----:B------:R-:W-:Y:S02]  /*48d0*/  F2FP.F16.F32.PACK_AB R112, R113, R112 ;  /* 0x000000707170723e */ /* 0x000fe400000000ff */
[----:B------:R-:W-:Y:S01]  /*48e0*/  F2FP.F16.F32.PACK_AB R114, R115, R114 ;  /* 0x000000727372723e */ /* 0x000fe200000000ff */
[----:B------:R-:W-:Y:S01]  /*48f0*/  STS [R41+0x10], R92 ;  /* 0x0000105c29007388 */ /* 0x000fe20000000800 */
[----:B------:R-:W-:-:S02]  /*4900*/  F2FP.F16.F32.PACK_AB R116, R117, R116 ;  /* 0x000000747574723e */ /* 0x000fc400000000ff */
[----:B------:R-:W-:Y:S01]  /*4910*/  F2FP.F16.F32.PACK_AB R118, R119, R118 ;  /* 0x000000767776723e */ /* 0x000fe200000000ff */
[----:B------:R-:W-:Y:S01]  /*4920*/  STS [R43+0x810], R94 ;  /* 0x0008105e2b007388 */ /* 0x000fe20000000800 */
        /* <DEDUP_REMOVED lines=24> */
[----:B------:R-:W-:-:S02]  /*4ab0*/  LOP3.LUT R4, R170, 0x3f8, RZ, 0xc0, !PT ;  /* 0x000003f8aa047812 */ /* 0x000fc400078ec0ff */
[----:B------:R-:W-:Y:S01]  /*4ac0*/  SHF.R.U32.HI R16, RZ, 0x3, R6 ;  /* 0x00000003ff107819 */ /* 0x000fe20000011606 */
[----:B------:R-:W-:Y:S01]  /*4ad0*/  STS [R41+0x60], R112 ;  /* 0x0000607029007388 */ /* 0x000fe20000000800 */
[C---:B------:R-:W-:Y:S02]  /*4ae0*/  LOP3.LUT R5, R4.reuse, 0x400, RZ, 0xfc, !PT ;  /* 0x0000040004057812 */ /* 0x040fe400078efcff */
[C---:B------:R-:W-:Y:S01]  /*4af0*/  LOP3.LUT R6, R4.reuse, 0x800, RZ, 0xfc, !PT ;  /* 0x0000080004067812 */ /* 0x040fe200078efcff */
[----:B------:R-:W-:Y:S01]  /*4b00*/  STS [R51+0x860], R114 ;  /* 0x0008607233007388 */ /* 0x000fe20000000800 */
[C---:B------:R-:W-:Y:S02]  /*4b10*/  LOP3.LUT R8, R4.reuse, 0xc00, RZ, 0xfc, !PT ;  /* 0x00000c0004087812 */ /* 0x040fe400078efcff */
[C---:B------:R-:W-:Y:S01]  /*4b20*/  LOP3.LUT R10, R4.reuse, 0x1000, RZ, 0xfc, !PT ;  /* 0x00001000040a7812 */ /* 0x040fe200078efcff */
[----:B------:R-:W-:Y:S01]  /*4b30*/  STS [R41+0x70], R116 ;  /* 0x0000707429007388 */ /* 0x000fe20000000800 */
[----:B------:R-:W-:-:S02]  /*4b40*/  LOP3.LUT R12, R4, 0x1400, RZ, 0xfc, !PT ;  /* 0x00001400040c7812 */ /* 0x000fc400078efcff */
[----:B------:R-:W-:Y:S01]  /*4b50*/  LOP3.LUT R14, R4, 0x1800, RZ, 0xfc, !PT ;  /* 0x00001800040e7812 */ /* 0x000fe200078efcff */
[----:B------:R-:W-:Y:S01]  /*4b60*/  STS [R51+0x870], R118 ;  /* 0x0008707633007388 */ /* 0x000fe20000000800 */
[----:B------:R-:W-:Y:S02]  /*4b70*/  SHF.R.U32.HI R5, RZ, 0x3, R5 ;  /* 0x00000003ff057819 */ /* 0x000fe40000011605 */
[----:B------:R-:W-:Y:S01]  /*4b80*/  SHF.R.U32.HI R7, RZ, 0x3, R6 ;  /* 0x00000003ff077819 */ /* 0x000fe20000011606 */
[----:B------:R-:W-:Y:S01]  /*4b90*/  STS [R41+0x80], R120 ;  /* 0x0000807829007388 */ /* 0x000fe20000000800 */
[----:B------:R-:W-:Y:S02]  /*4ba0*/  SHF.R.U32.HI R9, RZ, 0x3, R8 ;  /* 0x00000003ff097819 */ /* 0x000fe40000011608 */
[----:B------:R-:W-:Y:S01]  /*4bb0*/  SHF.R.U32.HI R11, RZ, 0x3, R10 ;  /* 0x00000003ff0b7819 */ /* 0x000fe2000001160a */
[----:B------:R-:W-:Y:S01]  /*4bc0*/  STS [R51+0x880], R122 ;  /* 0x0008807a33007388 */ /* 0x000fe20000000800 */
[----:B------:R-:W-:-:S02]  /*4bd0*/  SHF.R.U32.HI R13, RZ, 0x3, R12 ;  /* 0x00000003ff0d7819 */ /* 0x000fc4000001160c */
[----:B------:R-:W-:Y:S01]  /*4be0*/  SHF.R.U32.HI R15, RZ, 0x3, R14 ;  /* 0x00000003ff0f7819 */ /* 0x000fe2000001160e */
[----:B------:R-:W-:Y:S01]  /*4bf0*/  STS [R41+0x90], R124 ;  /* 0x0000907c29007388 */ /* 0x000fe20000000800 */
[----:B------:R-:W-:Y:S02]  /*4c00*/  LOP3.LUT R18, R16, 0x3f0, RZ, 0xc0, !PT ;  /* 0x000003f010127812 */ /* 0x000fe400078ec0ff */
[----:B------:R-:W-:Y:S01]  /*4c10*/  LOP3.LUT R0, R0, 0x70, RZ, 0xc0, !PT ;  /* 0x0000007000007812 */ /* 0x000fe200078ec0ff */
[----:B------:R-:W-:Y:S01]  /*4c20*/  STS [R51+0x890], R126 ;  /* 0x0008907e33007388 */ /* 0x000fe20000000800 */
[----:B------:R-:W-:Y:S01]  /*4c30*/  LOP3.LUT R6, R5, 0xf0, RZ, 0xc0, !PT ;  /* 0x000000f005067812 */ /* 0x000fe200078ec0ff */
[----:B------:R-:W-:Y:S01]  /*4c40*/  VIADD R19, R18, UR5 ;  /* 0x0000000512137c36 */ /* 0x000fe20008000000 */
        /* <DEDUP_REMOVED lines=10> */
[----:B------:R-:W-:Y:S01]  /*4cf0*/  VIADD R9, R8, UR5 ;  /* 0x0000000508097c36 */ /* 0x000fe20008000000 */
[----:B------:R-:W-:Y:S01]  /*4d00*/  F2FP.F16.F32.PACK_AB R58, R59, R58 ;  /* 0x0000003a3b3a723e */ /* 0x000fe200000000ff */
[----:B------:R-:W-:Y:S01]  /*4d10*/  VIADD R11, R10, UR5 ;  /* 0x000000050a0b7c36 */ /* 0x000fe20008000000 */
[----:B------:R-:W-:Y:S01]  /*4d20*/  STS [R51+0x8b0], R134 ;  /* 0x0008b08633007388 */ /* 0x000fe20000000800 */
[----:B------:R-:W-:Y:S01]  /*4d30*/  VIADD R13, R12, UR5 ;  /* 0x000000050c0d7c36 */ /* 0x000fe20008000000 */
[----:B------:R-:W-:Y:S01]  /*4d40*/  F2FP.F16.F32.PACK_AB R60, R61, R60 ;  /* 0x0000003c3d3c723e */ /* 0x000fe200000000ff */
[----:B------:R-:W-:Y:S01]  /*4d50*/  VIADD R15, R14, UR5 ;  /* 0x000000050e0f7c36 */ /* 0x000fe20008000000 */
[----:B------:R-:W-:Y:S01]  /*4d60*/  STS [R41+0xc0], R136 ;  /* 0x0000c08829007388 */ /* 0x000fe20000000800 */
[----:B------:R-:W-:Y:S01]  /*4d70*/  VIADD R17, R16, UR5 ;  /* 0x0000000510117c36 */ /* 0x000fe20008000000 */
[----:B------:R-:W-:Y:S01]  /*4d80*/  F2FP.F16.F32.PACK_AB R62, R63, R62 ;  /* 0x0000003e3f3e723e */ /* 0x000fe200000000ff */
[C---:B------:R-:W-:Y:S01]  /*4d90*/  IMAD R59, R4.reuse, 0x2, R5 ;  /* 0x00000002043b7824 */ /* 0x040fe200078e0205 */
[----:B------:R-:W-:Y:S01]  /*4da0*/  STS [R51+0x8c0], R138 ;  /* 0x0008c08a33007388 */ /* 0x000fe20000000800 */
[----:B------:R-:W-:Y:S01]  /*4db0*/  F2FP.F16.F32.PACK_AB R64, R65, R64 ;  /* 0x000000404140723e */ /* 0x000fe200000000ff */
[C---:B------:R-:W-:Y:S01]  /*4dc0*/  IMAD R61, R4.reuse, 0x2, R7 ;  /* 0x00000002043d7824 */ /* 0x040fe200078e0207 */
[----:B------:R-:W-:Y:S01]  /*4dd0*/  F2FP.F16.F32.PACK_AB R66, R67, R66 ;  /* 0x000000424342723e */ /* 0x000fe200000000ff */
[----:B------:R-:W-:Y:S01]  /*4de0*/  STS [R41+0xd0], R140 ;  /* 0x0000d08c29007388 */ /* 0x000fe20000000800 */
[----:B------:R-:W-:Y:S01]  /*4df0*/  F2FP.F16.F32.PACK_AB R68, R69, R68 ;  /* 0x000000444544723e */ /* 0x000fe200000000ff */
[C---:B------:R-:W-:Y:S01]  /*4e00*/  IMAD R63, R4.reuse, 0x2, R9 ;  /* 0x00000002043f7824 */ /* 0x040fe200078e0209 */
[----:B------:R-:W-:Y:S01]  /*4e10*/  F2FP.F16.F32.PACK_AB R70, R71, R70 ;  /* 0x000000464746723e */ /* 0x000fe200000000ff */
[----:B------:R-:W-:Y:S01]  /*4e20*/  STS [R51+0x8d0], R142 ;  /* 0x0008d08e33007388 */ /* 0x000fe20000000800 */
[C---:B------:R-:W-:Y:S01]  /*4e30*/  IMAD R65, R4.reuse, 0x2, R11 ;  /* 0x0000000204417824 */ /* 0x040fe200078e020b */
[----:B------:R-:W-:Y:S01]  /*4e40*/  F2FP.F16.F32.PACK_AB R2, R25, R24 ;  /* 0x000000181902723e */ /* 0x000fe200000000ff */
[C---:B------:R-:W-:Y:S01]  /*4e50*/  IMAD R67, R4.reuse, 0x2, R13 ;  /* 0x0000000204437824 */ /* 0x040fe200078e020d */
[----:B------:R-:W-:Y:S01]  /*4e60*/  STS [R41+0xe0], R144 ;  /* 0x0000e09029007388 */ /* 0x000fe20000000800 */
[C---:B------:R-:W-:Y:S01]  /*4e70*/  IMAD R69, R4.reuse, 0x2, R15 ;  /* 0x0000000204457824 */ /* 0x040fe200078e020f */
[----:B------:R-:W-:Y:S01]  /*4e80*/  F2FP.F16.F32.PACK_AB R3, R27, R26 ;  /* 0x0000001a1b03723e */ /* 0x000fe200000000ff */
[----:B------:R-:W-:Y:S01]  /*4e90*/  IMAD R71, R4, 0x2, R17 ;  /* 0x0000000204477824 */ /* 0x000fe200078e0211 */
[----:B------:R-:W-:Y:S01]  /*4ea0*/  STS [R51+0x8e0], R146 ;  /* 0x0008e09233007388 */ /* 0x000fe20000000800 */
[----:B------:R-:W-:Y:S01]  /*4eb0*/  IMAD R170, R170, 0x2, R19 ;  /* 0x00000002aaaa7824 */ /* 0x000fe200078e0213 */
[----:B------:R-:W-:-:S02]  /*4ec0*/  F2FP.F16.F32.PACK_AB R20, R29, R28 ;  /* 0x0000001c1d14723e */ /* 0x000fc400000000ff */
[----:B------:R-:W-:Y:S01]  /*4ed0*/  STS [R41+0xf0], R148 ;  /* 0x0000f09429007388 */ /* 0x000fe20000000800 */
[----:B------:R-:W-:Y:S02]  /*4ee0*/  F2FP.F16.F32.PACK_AB R21, R31, R30 ;  /* 0x0000001e1f15723e */ /* 0x000fe400000000ff */
[----:B------:R-:W-:Y:S01]  /*4ef0*/  F2FP.F16.F32.PACK_AB R22, R33, R32 ;  /* 0x000000202116723e */ /* 0x000fe200000000ff */
[----:B------:R-:W-:Y:S01]  /*4f00*/  STS [R51+0x8f0], R150 ;  /* 0x0008f09633007388 */ /* 0x000fe20000000800 */
[----:B------:R-:W-:Y:S02]  /*4f10*/  F2FP.F16.F32.PACK_AB R89, R35, R34 ;  /* 0x000000222359723e */ /* 0x000fe400000000ff */
[----:B------:R-:W-:Y:S01]  /*4f20*/  F2FP.F16.F32.PACK_AB R91, R37, R36 ;  /* 0x00000024255b723e */ /* 0x000fe200000000ff */
[----:B------:R-:W-:Y:S01]  /*4f30*/  BAR.SYNC.DEFER_BLOCKING 0x0 ;  /* 0x0000000000007b1d */ /* 0x000fe20000010000 */
[----:B------:R-:W-:Y:S02]  /*4f40*/  F2FP.F16.F32.PACK_AB R93, R39, R38 ;  /* 0x00000026275d723e */ /* 0x000fe400000000ff */
[----:B------:R-:W-:Y:S01]  /*4f50*/  F2FP.F16.F32.PACK_AB R44, R45, R44 ;  /* 0x0000002c2d2c723e */ /* 0x000fe200000000ff */
[----:B------:R-:W-:Y:S01]  /*4f60*/  IMAD.SHL.U32 R45, R174, 0x80, RZ ;  /* 0x00000080ae2d7824 */ /* 0x000fe200078e00ff */
[----:B------:R-:W-:-:S02]  /*4f70*/  F2FP.F16.F32.PACK_AB R46, R47, R46 ;  /* 0x0000002e2f2e723e */ /* 0x000fc400000000ff */
[----:B------:R-:W-:Y:S02]  /*4f80*/  F2FP.F16.F32.PACK_AB R48, R49, R48 ;  /* 0x000000303130723e */ /* 0x000fe400000000ff */
[----:B------:R-:W-:Y:S02]  /*4f90*/  F2FP.F16.F32.PACK_AB R52, R53, R52 ;  /* 0x000000343534723e */ /* 0x000fe400000000ff */
[----:B------:R-:W-:Y:S02]  /*4fa0*/  F2FP.F16.F32.PACK_AB R54, R55, R54 ;  /* 0x000000363736723e */ /* 0x000fe400000000ff */
[----:B------:R-:W-:Y:S02]  /*4fb0*/  F2FP.F16.F32.PACK_AB R56, R57, R56 ;  /* 0x000000383938723e */ /* 0x000fe400000000ff */
[----:B------:R-:W-:Y:S02]  /*4fc0*/  F2FP.F16.F32.PACK_AB R72, R73, R72 ;  /* 0x000000484948723e */ /* 0x000fe400000000ff */
[----:B------:R-:W-:-:S02]  /*4fd0*/  F2FP.F16.F32.PACK_AB R74, R75, R74 ;  /* 0x0000004a4b4a723e */ /* 0x000fc400000000ff */
[----:B------:R-:W-:Y:S02]  /*4fe0*/  F2FP.F16.F32.PACK_AB R76, R77, R76 ;  /* 0x0000004c4d4c723e */ /* 0x000fe400000000ff */
[----:B------:R-:W-:Y:S02]  /*4ff0*/  F2FP.F16.F32.PACK_AB R78, R79, R78 ;  /* 0x0000004e4f4e723e */ /* 0x000fe400000000ff */
[----:B------:R-:W-:Y:S01]  /*5000*/  F2FP.F16.F32.PACK_AB R80, R81, R80 ;  /* 0x000000505150723e */ /* 0x000fe200000000ff */
[----:B------:R-:W1:Y:S01]  /*5010*/  LDS.128 R28, [R59] ;  /* 0x000000003b1c7984 */ /* 0x000e620000000c00 */
[----:B------:R-:W-:Y:S02]  /*5020*/  F2FP.F16.F32.PACK_AB R82, R83, R82 ;  /* 0x000000525352723e */ /* 0x000fe400000000ff */
[----:B------:R-:W-:Y:S01]  /*5030*/  F2FP.F16.F32.PACK_AB R84, R85, R84 ;  /* 0x000000545554723e */ /* 0x000fe200000000ff */
[----:B------:R-:W2:Y:S01]  /*5040*/  LDS.128 R24, [R61+0x800] ;  /* 0x000800003d187984 */ /* 0x000ea20000000c00 */
[----:B------:R-:W-:-:S02]  /*5050*/  F2FP.F16.F32.PACK_AB R86, R87, R86 ;  /* 0x000000565756723e */ /* 0x000fc400000000ff */
[C---:B------:R-:W-:Y:S01]  /*5060*/  LOP3.LUT R0, R45.reuse, R152, RZ, 0xfc, !PT ;  /* 0x000000982d007212 */ /* 0x040fe200078efcff */
[----:B------:R-:W3:Y:S01]  /*5070*/  LDS.128 R32, [R63+0x1000] ;  /* 0x001000003f207984 */ /* 0x000ee20000000c00 */
[----:B------:R-:W-:Y:S02]  /*5080*/  ISETP.GE.AND P0, PT, R172, UR11, PT ;  /* 0x0000000bac007c0c */ /* 0x000fe4000bf06270 */
[C-C-:B------:R-:W-:Y:S01]  /*5090*/  LOP3.LUT R47, R45.reuse, 0x30, R152.reuse, 0xfe, !PT ;  /* 0x000000302d2f7812 */ /* 0x140fe200078efe98 */
[----:B------:R-:W4:Y:S01]  /*50a0*/  LDS.128 R36, [R65+0x1800] ;  /* 0x0018000041247984 */ /* 0x000f220000000c00 */
[----:B------:R-:W-:Y:S02]  /*50b0*/  ISETP.LT.AND P1, PT, R0, 0x1, !P0 ;  /* 0x000000010000780c */ /* 0x000fe40004721270 */
[C-C-:B------:R-:W-:Y:S01]  /*50c0*/  LOP3.LUT R49, R45.reuse, 0x40, R152.reuse, 0xfe, !PT ;  /* 0x000000402d317812 */ /* 0x140fe200078efe98 */
[----:B------:R-:W5:Y:S01]  /*50d0*/  LDS.128 R16, [R67+0x2000] ;  /* 0x0020000043107984 */ /* 0x000f620000000c00 */
[----:B------:R-:W-:-:S02]  /*50e0*/  LOP3.LUT R53, R45, 0x60, R152, 0xfe, !PT ;  /* 0x000000602d357812 */ /* 0x000fc400078efe98 */
[----:B------:R-:W-:Y:S01]  /*50f0*/  ISETP.LT.AND P5, PT, R49, 0x1, !P0 ;  /* 0x000000013100780c */ /* 0x000fe200047a1270 */
[----:B------:R-:W1:Y:S04]  /*5100*/  LDS.128 R4, [R69+0x2800] ;  /* 0x0028000045047984 */ /* 0x000e680000000c00 */
[----:B------:R-:W1:Y:S04]  /*5110*/  LDS.128 R8, [R71+0x3000] ;  /* 0x0030000047087984 */ /* 0x000e680000000c00 */
[----:B------:R-:W1:Y:S01]  /*5120*/  LDS.128 R12, [R170+0x3800] ;  /* 0x00380000aa0c7984 */ /* 0x000e620000000c00 */
[----:B------:R-:W-:Y:S06]  /*5130*/  BAR.SYNC.DEFER_BLOCKING 0x0 ;  /* 0x0000000000007b1d */ /* 0x000fec0000010000 */
[----:B------:R2:W-:Y:S04]  /*5140*/  STS [R41], R2 ;  /* 0x0000000229007388 */ /* 0x0005e80000000800 */
[----:B------:R3:W-:Y:S04]  /*5150*/  STS [R43+0x800], R3 ;  /* 0x000800032b007388 */ /* 0x0007e80000000800 */
[----:B------:R4:W-:Y:S01]  /*5160*/  STS [R41+0x10], R20 ;  /* 0x0000101429007388 */ /* 0x0009e20000000800 */
[----:B--2---:R-:W-:-:S03]  /*5170*/  LOP3.LUT R2, R45, 0x8, R152, 0xfe, !PT ;  /* 0x000000082d027812 */ /* 0x004fc600078efe98 */
[----:B------:R2:W-:Y:S01]  /*5180*/  STS [R43+0x810], R21 ;  /* 0x000810152b007388 */ /* 0x0005e20000000800 */
[----:B---3--:R-:W-:-:S03]  /*5190*/  LOP3.LUT R3, R45, 0x10, R152, 0xfe, !PT ;  /* 0x000000102d037812 */ /* 0x008fc600078efe98 */
[----:B------:R-:W-:Y:S01]  /*51a0*/  STS [R41+0x20], R22 ;  /* 0x0000201629007388 */ /* 0x000fe20000000800 */
[----:B------:R-:W-:Y:S02]  /*51b0*/  ISETP.LT.AND P2, PT, R2, 0x1, !P0 ;  /* 0x000000010200780c */ /* 0x000fe40004741270 */
[--C-:B----4-:R-:W-:Y:S01]  /*51c0*/  LOP3.LUT R20, R45, 0x18, R152.reuse, 0xfe, !PT ;  /* 0x000000182d147812 */ /* 0x110fe200078efe98 */
[----:B------:R-:W-:Y:S01]  /*51d0*/  STS [R51+0x820], R89 ;  /* 0x0008205933007388 */ /* 0x000fe20000000800 */
[----:B------:R-:W-:Y:S01]  /*51e0*/  ISETP.LT.AND P3, PT, R3, 0x1, !P0 ;  /* 0x000000010300780c */ /* 0x000fe20004761270 */
[----:B--2---:R-:W-:Y:S01]  /*51f0*/  IMAD R21, R0, UR4, RZ ;  /* 0x0000000400157c24 */ /* 0x004fe2000f8e02ff */
[C---:B------:R-:W-:Y:S01]  /*5200*/  ISETP.LT.AND P4, PT, R20.reuse, 0x1, !P0 ;  /* 0x000000011400780c */ /* 0x040fe20004781270 */
[----:B------:R-:W-:Y:S01]  /*5210*/  STS [R41+0x30], R91 ;  /* 0x0000305b29007388 */ /* 0x000fe20000000800 */
[----:B------:R-:W-:Y:S01]  /*5220*/  IMAD R55, R20, UR4, RZ ;  /* 0x0000000414377c24 */ /* 0x000fe2000f8e02ff */
[----:B------:R-:W-:-:S02]  /*5230*/  LOP3.LUT R0, R45, 0x68, R152, 0xfe, !PT ;  /* 0x000000682d007812 */ /* 0x000fc400078efe98 */
[----:B------:R-:W-:Y:S04]  /*5240*/  STS [R51+0x830], R93 ;  /* 0x0008305d33007388 */ /* 0x000fe80000000800 */
[----:B------:R-:W-:Y:S04]  /*5250*/  STS [R41+0x40], R40 ;  /* 0x0000402829007388 */ /* 0x000fe80000000800 */
[----:B------:R2:W-:Y:S04]  /*5260*/  STS [R51+0x840], R42 ;  /* 0x0008402a33007388 */ /* 0x0005e80000000800 */
[----:B------:R3:W-:Y:S04]  /*5270*/  STS [R41+0x50], R44 ;  /* 0x0000502c29007388 */ /* 0x0007e80000000800 */
[----:B------:R4:W-:Y:S01]  /*5280*/  STS [R51+0x850], R46 ;  /* 0x0008502e33007388 */ /* 0x0009e20000000800 */
[----:B--2---:R-:W2:Y:S03]  /*5290*/  LDC.64 R42, c[0x0][0x220] ;  /* 0x00008800ff2a7b82 */ /* 0x004ea60000000a00 */
[----:B------:R1:W-:Y:S01]  /*52a0*/  STS [R41+0x60], R48 ;  /* 0x0000603029007388 */ /* 0x0003e20000000800 */
[----:B---3--:R-:W-:-:S03]  /*52b0*/  LOP3.LUT R44, R45, 0x20, R152, 0xfe, !PT ;  /* 0x000000202d2c7812 */ /* 0x008fc600078efe98 */
[----:B------:R3:W-:Y:S01]  /*52c0*/  STS [R51+0x860], R50 ;  /* 0x0008603233007388 */ /* 0x0007e20000000800 */
[----:B----4-:R-:W-:-:S03]  /*52d0*/  LOP3.LUT R46, R45, 0x28, R152, 0xfe, !PT ;  /* 0x000000282d2e7812 */ /* 0x010fc600078efe98 */
[----:B------:R4:W-:Y:S01]  /*52e0*/  STS [R41+0x70], R52 ;  /* 0x0000703429007388 */ /* 0x0009e20000000800 */
[----:B-1----:R-:W-:-:S03]  /*52f0*/  IMAD.IADD R48, R23, 0x1, R45 ;  /* 0x0000000117307824 */ /* 0x002fc600078e022d */
[----:B------:R-:W-:Y:S01]  /*5300*/  STS [R51+0x870], R54 ;  /* 0x0008703633007388 */ /* 0x000fe20000000800 */
[----:B------:R-:W-:Y:S01]  /*5310*/  IMAD R23, R2, UR4, RZ ;  /* 0x0000000402177c24 */ /* 0x000fe2000f8e02ff */
[C-C-:B---3--:R-:W-:Y:S01]  /*5320*/  LOP3.LUT R50, R45.reuse, 0x48, R152.reuse, 0xfe, !PT ;  /* 0x000000482d327812 */ /* 0x148fe200078efe98 */
[----:B------:R-:W-:Y:S01]  /*5330*/  IMAD R57, R46, UR4, RZ ;  /* 0x000000042e397c24 */ /* 0x000fe2000f8e02ff */
[----:B------:R-:W-:Y:S01]  /*5340*/  STS [R41+0x80], R56 ;  /* 0x0000803829007388 */ /* 0x000fe20000000800 */
[----:B----4-:R-:W-:-:S03]  /*5350*/  LOP3.LUT R52, R45, 0x58, R152, 0xfe, !PT ;  /* 0x000000582d347812 */ /* 0x010fc600078efe98 */
[----:B------:R-:W-:Y:S01]  /*5360*/  STS [R51+0x880], R58 ;  /* 0x0008803a33007388 */ /* 0x000fe20000000800 */
[----:B------:R-:W-:-:S03]  /*5370*/  ISETP.LT.AND P6, PT, R50, 0x1, !P0 ;  /* 0x000000013200780c */ /* 0x000fc600047c1270 */
[----:B------:R-:W-:Y:S04]  /*5380*/  STS [R41+0x90], R60 ;  /* 0x0000903c29007388 */ /* 0x000fe80000000800 */
        /* <DEDUP_REMOVED lines=11> */
[----:B------:R1:W-:Y:S04]  /*5440*/  STS [R41+0xf0], R84 ;  /* 0x0000f05429007388 */ /* 0x0003e80000000800 */
[----:B------:R3:W-:Y:S01]  /*5450*/  STS [R51+0x8f0], R86 ;  /* 0x0008f05633007388 */ /* 0x0007e20000000800 */
[----:B------:R-:W-:Y:S01]  /*5460*/  BAR.SYNC.DEFER_BLOCKING 0x0 ;  /* 0x0000000000007b1d */ /* 0x000fe20000010000 */
[----:B-1----:R-:W-:-:S02]  /*5470*/  IMAD R41, R3, UR4, RZ ;  /* 0x0000000403297c24 */ /* 0x002fc4000f8e02ff */
[----:B--2---:R-:W-:Y:S01]  /*5480*/  IMAD.WIDE R2, R21, 0x2, R42 ;  /* 0x0000000215027825 */ /* 0x004fe200078e022a */
[----:B---3--:R-:W-:-:S03]  /*5490*/  LOP3.LUT R51, R45, 0x50, R152, 0xfe, !PT ;  /* 0x000000502d337812 */ /* 0x008fc600078efe98 */
[----:B------:R-:W-:Y:S01]  /*54a0*/  IMAD.WIDE R20, R23, 0x2, R42 ;  /* 0x0000000217147825 */ /* 0x000fe200078e022a */
[----:B------:R-:W-:-:S03]  /*54b0*/  LOP3.LUT R152, R45, 0x70, R152, 0xfe, !PT ;  /* 0x000000702d987812 */ /* 0x000fc600078efe98 */
[----:B------:R-:W-:-:S04]  /*54c0*/  IMAD.WIDE R22, R41, 0x2, R42 ;  /* 0x0000000229167825 */ /* 0x000fc800078e022a */
[----:B------:R-:W-:-:S04]  /*54d0*/  IMAD.WIDE R40, R55, 0x2, R42 ;  /* 0x0000000237287825 */ /* 0x000fc800078e022a */
[C---:B------:R-:W-:Y:S01]  /*54e0*/  IMAD.WIDE R2, R172.reuse, 0x2, R2 ;  /* 0x00000002ac027825 */ /* 0x040fe200078e0202 */
[----:B------:R-:W1:Y:S03]  /*54f0*/  LDS.128 R72, [R59] ;  /* 0x000000003b487984 */ /* 0x000e660000000c00 */
[C---:B------:R-:W-:Y:S01]  /*5500*/  IMAD.WIDE R20, R172.reuse, 0x2, R20 ;  /* 0x00000002ac147825 */ /* 0x040fe200078e0214 */
[----:B------:R2:W-:Y:S03]  /*5510*/  @P1 STG.E.128 desc[UR46][R2.64], R28 ;  /* 0x0000001c02001986 */ /* 0x0005e6000c101d2e */
[----:B------:R-:W-:Y:S01]  /*5520*/  IMAD.WIDE R22, R172, 0x2, R22 ;  /* 0x00000002ac167825 */ /* 0x000fe200078e0216 */
[----:B------:R-:W-:Y:S01]  /*5530*/  ISETP.LT.AND P1, PT, R44, 0x1, !P0 ;  /* 0x000000012c00780c */ /* 0x000fe20004721270 */
[----:B------:R-:W3:Y:S02]  /*5540*/  LDS.128 R76, [R61+0x800] ;  /* 0x000800003d4c7984 */ /* 0x000ee40000000c00 */
[----:B------:R-:W-:-:S02]  /*5550*/  IMAD.WIDE R40, R172, 0x2, R40 ;  /* 0x00000002ac287825 */ /* 0x000fc400078e0228 */
[----:B------:R4:W-:Y:S02]  /*5560*/  @P2 STG.E.128 desc[UR46][R20.64], R24 ;  /* 0x0000001814002986 */ /* 0x0009e4000c101d2e */
[----:B------:R-:W-:Y:S01]  /*5570*/  IMAD R55, R44, UR4, RZ ;  /* 0x000000042c377c24 */ /* 0x000fe2000f8e02ff */
[----:B------:R-:W-:Y:S01]  /*5580*/  ISETP.LT.AND P2, PT, R46, 0x1, !P0 ;  /* 0x000000012e00780c */ /* 0x000fe20004741270 */
[----:B------:R-:W-:Y:S01]  /*5590*/  IMAD.IADD R45, R157, 0x1, R45 ;  /* 0x000000019d2d7824 */ /* 0x000fe200078e022d */
[----:B------:R5:W-:Y:S01]  /*55a0*/  @P3 STG.E.128 desc[UR46][R22.64], R32 ;  /* 0x0000002016003986 */ /* 0x000be2000c101d2e */
[C---:B------:R-:W-:Y:S01]  /*55b0*/  ISETP.LT.AND P3, PT, R47.reuse, 0x1, !P0 ;  /* 0x000000012f00780c */ /* 0x040fe20004761270 */
[----:B------:R-:W-:Y:S02]  /*55c0*/  IMAD R47, R47, UR4, RZ ;  /* 0x000000042f2f7c24 */ /* 0x000fe4000f8e02ff */
[----:B------:R-:W1:Y:S01]  /*55d0*/  LDS.128 R60, [R63+0x1000] ;  /* 0x001000003f3c7984 */ /* 0x000e620000000c00 */
[----:B--2---:R-:W-:-:S03]  /*55e0*/  IMAD.WIDE R2, R55, 0x2, R42 ;  /* 0x0000000237027825 */ /* 0x004fc600078e022a */
[----:B------:R-:W-:Y:S01]  /*55f0*/  @P4 STG.E.128 desc[UR46][R40.64], R36 ;  /* 0x0000002428004986 */ /* 0x000fe2000c101d2e */
[C---:B------:R-:W-:Y:S01]  /*5600*/  ISETP.LT.AND P4, PT, R48.reuse, 0x1, !P0 ;  /* 0x000000013000780c */ /* 0x040fe20004781270 */
[----:B------:R-:W-:Y:S02]  /*5610*/  IMAD R31, R48, UR4, RZ ;  /* 0x00000004301f7c24 */ /* 0x000fe4000f8e02ff */
[----:B------:R-:W2:Y:S01]  /*5620*/  LDS.128 R32, [R65+0x1800] ;  /* 0x0018000041207984 */ /* 0x000ea20000000c00 */
[----:B------:R-:W-:-:S03]  /*5630*/  IMAD.WIDE R28, R172, 0x2, R2 ;  /* 0x00000002ac1c7825 */ /* 0x000fc600078e0202 */
[----:B------:R-:W2:Y:S01]  /*5640*/  LDS.128 R36, [R67+0x2000] ;  /* 0x0020000043247984 */ /* 0x000ea20000000c00 */
[----:B----4-:R-:W-:-:S03]  /*5650*/  IMAD.WIDE R20, R57, 0x2, R42 ;  /* 0x0000000239147825 */ /* 0x010fc600078e022a */
[----:B------:R-:W4:Y:S01]  /*5660*/  LDS.128 R56, [R69+0x2800] ;  /* 0x0028000045387984 */ /* 0x000f220000000c00 */
[----:B-----5:R-:W-:-:S03]  /*5670*/  IMAD.WIDE R22, R47, 0x2, R42 ;  /* 0x000000022f167825 */ /* 0x020fc600078e022a */
[----:B------:R-:W5:Y:S01]  /*5680*/  LDS.128 R80, [R71+0x3000] ;  /* 0x0030000047507984 */ /* 0x000f620000000c00 */
[----:B------:R-:W-:Y:S02]  /*5690*/  IMAD R25, R49, UR4, RZ ;  /* 0x0000000431197c24 */ /* 0x000fe4000f8e02ff */
[--C-:B------:R-:W-:Y:S01]  /*56a0*/  IMAD.WIDE R2, R31, 0x2, R42.reuse ;  /* 0x000000021f027825 */ /* 0x100fe200078e022a */
[----:B------:R1:W-:Y:S01]  /*56b0*/  @P1 STG.E.128 desc[UR46][R28.64], R16 ;  /* 0x000000101c001986 */ /* 0x0003e2000c101d2e */
[----:B------:R-:W-:Y:S02]  /*56c0*/  ISETP.LT.AND P1, PT, R51, 0x1, !P0 ;  /* 0x000000013300780c */ /* 0x000fe40004721270 */
[----:B------:R-:W-:-:S04]  /*56d0*/  IMAD.WIDE R24, R25, 0x2, R42 ;  /* 0x0000000219187825 */ /* 0x000fc800078e022a */
[----:B------:R-:W-:-:S04]  /*56e0*/  IMAD.WIDE R20, R172, 0x2, R20 ;  /* 0x00000002ac147825 */ /* 0x000fc800078e0214 */
[----:B------:R-:W-:Y:S01]  /*56f0*/  IMAD.WIDE R22, R172, 0x2, R22 ;  /* 0x00000002ac167825 */ /* 0x000fe200078e0216 */
[----:B------:R-:W-:Y:S01]  /*5700*/  @P2 STG.E.128 desc[UR46][R20.64], R4 ;  /* 0x0000000414002986 */ /* 0x000fe2000c101d2e */
[----:B------:R-:W-:Y:S02]  /*5710*/  ISETP.LT.AND P2, PT, R52, 0x1, !P0 ;  /* 0x000000013400780c */ /* 0x000fe40004741270 */
[----:B------:R-:W-:Y:S01]  /*5720*/  IMAD.WIDE R2, R172, 0x2, R2 ;  /* 0x00000002ac027825 */ /* 0x000fe200078e0202 */
[----:B------:R2:W-:Y:S01]  /*5730*/  @P3 STG.E.128 desc[UR46][R22.64], R8 ;  /* 0x0000000816003986 */ /* 0x0005e2000c101d2e */
[----:B------:R-:W-:Y:S02]  /*5740*/  ISETP.LT.AND P3, PT, R53, 0x1, !P0 ;  /* 0x000000013500780c */ /* 0x000fe40004761270 */
[----:B------:R-:W-:Y:S01]  /*5750*/  IMAD R27, R50, UR4, RZ ;  /* 0x00000004321b7c24 */ /* 0x000fe2000f8e02ff */
[----:B------:R3:W-:Y:S01]  /*5760*/  @P4 STG.E.128 desc[UR46][R2.64], R12 ;  /* 0x0000000c02004986 */ /* 0x0007e2000c101d2e */
[----:B------:R-:W-:Y:S01]  /*5770*/  IMAD.WIDE R24, R172, 0x2, R24 ;  /* 0x00000002ac187825 */ /* 0x000fe200078e0218 */
[----:B------:R-:W-:-:S03]  /*5780*/  ISETP.LT.AND P4, PT, R0, 0x1, !P0 ;  /* 0x000000010000780c */ /* 0x000fc60004781270 */
[----:B------:R-:W-:Y:S01]  /*5790*/  IMAD R51, R51, UR4, RZ ;  /* 0x0000000433337c24 */ /* 0x000fe2000f8e02ff */
[----:B-1----:R1:W-:Y:S01]  /*57a0*/  @P5 STG.E.128 desc[UR46][R24.64], R72 ;  /* 0x0000004818005986 */ /* 0x0023e2000c101d2e */
[----:B------:R-:W-:Y:S01]  /*57b0*/  IMAD R17, R52, UR4, RZ ;  /* 0x0000000434117c24 */ /* 0x000fe2000f8e02ff */
[----:B------:R-:W-:Y:S01]  /*57c0*/  ISETP.LT.AND P5, PT, R152, 0x1, !P0 ;  /* 0x000000019800780c */ /* 0x000fe200047a1270 */
[----:B------:R-:W-:Y:S01]  /*57d0*/  IMAD R53, R53, UR4, RZ ;  /* 0x0000000435357c24 */ /* 0x000fe2000f8e02ff */
[----:B------:R-:W-:Y:S01]  /*57e0*/  ISETP.LT.AND P0, PT, R45, 0x1, !P0 ;  /* 0x000000012d00780c */ /* 0x000fe20004701270 */
[----:B------:R-:W-:-:S04]  /*57f0*/  IMAD.WIDE R26, R27, 0x2, R42 ;  /* 0x000000021b1a7825 */ /* 0x000fc800078e022a */
[----:B--2---:R-:W-:Y:S02]  /*5800*/  IMAD R9, R0, UR4, RZ ;  /* 0x0000000400097c24 */ /* 0x004fe4000f8e02ff */
[----:B------:R-:W-:Y:S02]  /*5810*/  IMAD R11, R152, UR4, RZ ;  /* 0x00000004980b7c24 */ /* 0x000fe4000f8e02ff */
[----:B---3--:R-:W-:-:S04]  /*5820*/  IMAD.WIDE R2, R51, 0x2, R42 ;  /* 0x0000000233027825 */ /* 0x008fc800078e022a */
[----:B------:R-:W-:-:S04]  /*5830*/  IMAD.WIDE R4, R17, 0x2, R42 ;  /* 0x0000000211047825 */ /* 0x000fc800078e022a */
[----:B------:R-:W-:-:S04]  /*5840*/  IMAD.WIDE R6, R53, 0x2, R42 ;  /* 0x0000000235067825 */ /* 0x000fc800078e022a */
[----:B------:R-:W-:-:S04]  /*5850*/  IMAD.WIDE R8, R9, 0x2, R42 ;  /* 0x0000000209087825 */ /* 0x000fc800078e022a */
[----:B------:R-:W-:-:S04]  /*5860*/  IMAD.WIDE R10, R11, 0x2, R42 ;  /* 0x000000020b0a7825 */ /* 0x000fc800078e022a */
[----:B------:R-:W-:-:S04]  /*5870*/  IMAD.WIDE R26, R172, 0x2, R26 ;  /* 0x00000002ac1a7825 */ /* 0x000fc800078e021a */
[C---:B------:R-:W-:Y:S01]  /*5880*/  IMAD.WIDE R2, R172.reuse, 0x2, R2 ;  /* 0x00000002ac027825 */ /* 0x040fe200078e0202 */
[----:B------:R1:W-:Y:S03]  /*5890*/  @P6 STG.E.128 desc[UR46][R26.64], R76 ;  /* 0x0000004c1a006986 */ /* 0x0003e6000c101d2e */
[C---:B------:R-:W-:Y:S01]  /*58a0*/  IMAD.WIDE R4, R172.reuse, 0x2, R4 ;  /* 0x00000002ac047825 */ /* 0x040fe200078e0204 */
[----:B------:R1:W-:Y:S03]  /*58b0*/  @P1 STG.E.128 desc[UR46][R2.64], R60 ;  /* 0x0000003c02001986 */ /* 0x0003e6000c101d2e */
[C---:B------:R-:W-:Y:S01]  /*58c0*/  IMAD.WIDE R6, R172.reuse, 0x2, R6 ;  /* 0x00000002ac067825 */ /* 0x040fe200078e0206 */
[----:B------:R1:W-:Y:S03]  /*58d0*/  @P2 STG.E.128 desc[UR46][R4.64], R32 ;  /* 0x0000002004002986 */ /* 0x0003e6000c101d2e */
[C---:B------:R-:W-:Y:S01]  /*58e0*/  IMAD.WIDE R8, R172.reuse, 0x2, R8 ;  /* 0x00000002ac087825 */ /* 0x040fe200078e0208 */
[----:B------:R1:W-:Y:S03]  /*58f0*/  @P3 STG.E.128 desc[UR46][R6.64], R36 ;  /* 0x0000002406003986 */ /* 0x0003e6000c101d2e */
[----:B------:R-:W-:Y:S01]  /*5900*/  IMAD.WIDE R10, R172, 0x2, R10 ;  /* 0x00000002ac0a7825 */ /* 0x000fe200078e020a */
[----:B----4-:R1:W-:Y:S03]  /*5910*/  @P4 STG.E.128 desc[UR46][R8.64], R56 ;  /* 0x0000003808004986 */ /* 0x0103e6000c101d2e */
[----:B------:R-:W-:Y:S01]  /*5920*/  IMAD R45, R45, UR4, RZ ;  /* 0x000000042d2d7c24 */ /* 0x000fe2000f8e02ff */
[----:B-----5:R1:W-:Y:S01]  /*5930*/  @P5 STG.E.128 desc[UR46][R10.64], R80 ;  /* 0x000000500a005986 */ /* 0x0203e2000c101d2e */
[----:B------:R-:W-:Y:S05]  /*5940*/  @!P0 EXIT ;  /* 0x000000000000894d */ /* 0x000fea0003800000 */
[----:B-1----:R-:W1:Y:S01]  /*5950*/  LDS.128 R4, [R170+0x3800] ;  /* 0x00380000aa047984 */ /* 0x002e620000000c00 */
[----:B------:R-:W-:-:S04]  /*5960*/  IMAD.WIDE R2, R45, 0x2, R42 ;  /* 0x000000022d027825 */ /* 0x000fc800078e022a */
[----:B------:R-:W-:-:S05]  /*5970*/  IMAD.WIDE R2, R172, 0x2, R2 ;  /* 0x00000002ac027825 */ /* 0x000fca00078e0202 */
[----:B-1----:R-:W-:Y:S01]  /*5980*/  STG.E.128 desc[UR46][R2.64], R4 ;  /* 0x0000000402007986 */ /* 0x002fe2000c101d2e */
[----:B------:R-:W-:Y:S05]  /*5990*/  EXIT ;  /* 0x000000000000794d */ /* 0x000fea0003800000 */
.L_x_2:
[----:B------:R-:W-:-:S00]  /*59a0*/  BRA `(.L_x_2) ;  /* 0xfffffffc00fc7947 */ /* 0x000fc0000383ffff */
[----:B------:R-:W-:-:S00]  /*59b0*/  NOP ;  /* 0x0000000000007918 */ /* 0x000fc00000000000 */
        /* <DEDUP_REMOVED lines=12> */
.L_x_3:


//--------------------- .nv.shared.matmul_kernel  --------------------------
	.section	.nv.shared.matmul_kernel,"aw",@nobits
	.sectionflags	@""
	.align	16
	.zero		1024


//--------------------- .nv.shared.reserved.0     --------------------------
	.section	.nv.shared.reserved.0,"aw",@nobits
	.weak		__nv_reservedSMEM_offset_0_alias
	.size		__nv_reservedSMEM_offset_0_alias, 0, 0
	.other		__nv_reservedSMEM_offset_0_alias,@"STO_CUDA_RESERVED_SHARED STV_DEFAULT"
__nv_reservedSMEM_offset_0_alias:
	.zero		0


//--------------------- .nv.constant0.matmul_kernel --------------------------
	.section	.nv.constant0.matmul_kernel,"a",@progbits
	.sectionflags	@""
	.align	4
.nv.constant0.matmul_kernel:
	.zero		584


//--------------------- SYMBOLS --------------------------

	.type		.nv.reservedSmem.offset0,@object
	.size		.nv.reservedSmem.offset0,0x4
